//
// Generated by NVIDIA NVVM Compiler
//
// Compiler Build ID: CL-36424714
// Cuda compilation tools, release 13.0, V13.0.88
// Based on NVVM 20.0.0
//

.version 9.0
.target sm_100
.address_size 64

	// .globl	_Z17reduction2_kernelILj1EEvPiPKim
.extern .shared .align 16 .b8 sPartials[];

.visible .entry _Z17reduction2_kernelILj1EEvPiPKim(
	.param .u64 .ptr .align 1 _Z17reduction2_kernelILj1EEvPiPKim_param_0,
	.param .u64 .ptr .align 1 _Z17reduction2_kernelILj1EEvPiPKim_param_1,
	.param .u64 _Z17reduction2_kernelILj1EEvPiPKim_param_2
)
{
	.reg .pred 	%p<22>;
	.reg .b32 	%r<67>;
	.reg .b64 	%rd<13>;

	ld.param.u64 	%rd6, [_Z17reduction2_kernelILj1EEvPiPKim_param_0];
	ld.param.u64 	%rd7, [_Z17reduction2_kernelILj1EEvPiPKim_param_1];
	ld.param.u64 	%rd8, [_Z17reduction2_kernelILj1EEvPiPKim_param_2];
	mov.u32 	%r1, %tid.x;
	mov.u32 	%r11, %ctaid.x;
	mov.u32 	%r9, %ntid.x;
	mad.lo.s32 	%r12, %r11, %r9, %r1;
	cvt.u64.u32 	%rd12, %r12;
	setp.le.u64 	%p1, %rd8, %rd12;
	mov.b32 	%r64, 0;
	@%p1 bra 	$L__BB0_3;
	mov.u32 	%r14, %nctaid.x;
	mul.lo.s32 	%r15, %r9, %r14;
	cvt.u64.u32 	%rd2, %r15;
	cvta.to.global.u64 	%rd3, %rd7;
	mov.b32 	%r64, 0;
$L__BB0_2:
	shl.b64 	%rd9, %rd12, 2;
	add.s64 	%rd10, %rd3, %rd9;
	ld.global.u32 	%r16, [%rd10];
	add.s32 	%r64, %r16, %r64;
	add.s64 	%rd12, %rd12, %rd2;
	setp.lt.u64 	%p2, %rd12, %rd8;
	@%p2 bra 	$L__BB0_2;
$L__BB0_3:
	shl.b32 	%r17, %r1, 2;
	mov.u32 	%r18, sPartials;
	add.s32 	%r6, %r18, %r17;
	st.shared.u32 	[%r6], %r64;
	bar.sync 	0;
	add.s32 	%r19, %r9, -1;
	and.b32  	%r20, %r9, %r19;
	setp.eq.s32 	%p3, %r20, 0;
	@%p3 bra 	$L__BB0_8;
$L__BB0_4:
	add.s32 	%r21, %r9, -1;
	and.b32  	%r9, %r21, %r9;
	add.s32 	%r22, %r9, -1;
	and.b32  	%r23, %r9, %r22;
	setp.ne.s32 	%p4, %r23, 0;
	@%p4 bra 	$L__BB0_4;
	setp.lt.u32 	%p5, %r1, %r9;
	@%p5 bra 	$L__BB0_7;
	ld.shared.u32 	%r24, [%r6];
	sub.s32 	%r25, %r1, %r9;
	shl.b32 	%r26, %r25, 2;
	add.s32 	%r28, %r18, %r26;
	ld.shared.u32 	%r29, [%r28];
	add.s32 	%r30, %r29, %r24;
	st.shared.u32 	[%r28], %r30;
$L__BB0_7:
	bar.sync 	0;
$L__BB0_8:
	setp.lt.u32 	%p6, %r9, 1024;
	@%p6 bra 	$L__BB0_12;
	setp.gt.u32 	%p10, %r1, 511;
	@%p10 bra 	$L__BB0_11;
	ld.shared.u32 	%r31, [%r6+2048];
	ld.shared.u32 	%r32, [%r6];
	add.s32 	%r33, %r32, %r31;
	st.shared.u32 	[%r6], %r33;
$L__BB0_11:
	bar.sync 	0;
	bra.uni 	$L__BB0_13;
$L__BB0_12:
	setp.lt.u32 	%p7, %r9, 512;
	@%p7 bra 	$L__BB0_16;
$L__BB0_13:
	setp.gt.u32 	%p11, %r1, 255;
	@%p11 bra 	$L__BB0_15;
	ld.shared.u32 	%r34, [%r6+1024];
	ld.shared.u32 	%r35, [%r6];
	add.s32 	%r36, %r35, %r34;
	st.shared.u32 	[%r6], %r36;
$L__BB0_15:
	bar.sync 	0;
	bra.uni 	$L__BB0_17;
$L__BB0_16:
	setp.lt.u32 	%p8, %r9, 256;
	@%p8 bra 	$L__BB0_20;
$L__BB0_17:
	setp.gt.u32 	%p12, %r1, 127;
	@%p12 bra 	$L__BB0_19;
	ld.shared.u32 	%r37, [%r6+512];
	ld.shared.u32 	%r38, [%r6];
	add.s32 	%r39, %r38, %r37;
	st.shared.u32 	[%r6], %r39;
$L__BB0_19:
	bar.sync 	0;
	bra.uni 	$L__BB0_21;
$L__BB0_20:
	setp.lt.u32 	%p9, %r9, 128;
	@%p9 bra 	$L__BB0_24;
$L__BB0_21:
	setp.gt.u32 	%p13, %r1, 63;
	@%p13 bra 	$L__BB0_23;
	ld.shared.u32 	%r40, [%r6+256];
	ld.shared.u32 	%r41, [%r6];
	add.s32 	%r42, %r41, %r40;
	st.shared.u32 	[%r6], %r42;
$L__BB0_23:
	bar.sync 	0;
$L__BB0_24:
	setp.gt.u32 	%p14, %r1, 31;
	@%p14 bra 	$L__BB0_39;
	setp.lt.u32 	%p15, %r9, 64;
	@%p15 bra 	$L__BB0_27;
	ld.volatile.shared.u32 	%r43, [%r6+128];
	ld.volatile.shared.u32 	%r44, [%r6];
	add.s32 	%r45, %r44, %r43;
	st.volatile.shared.u32 	[%r6], %r45;
	bra.uni 	$L__BB0_28;
$L__BB0_27:
	setp.lt.u32 	%p16, %r9, 32;
	@%p16 bra 	$L__BB0_29;
$L__BB0_28:
	ld.volatile.shared.u32 	%r46, [%r6+64];
	ld.volatile.shared.u32 	%r47, [%r6];
	add.s32 	%r48, %r47, %r46;
	st.volatile.shared.u32 	[%r6], %r48;
	bra.uni 	$L__BB0_30;
$L__BB0_29:
	setp.lt.u32 	%p17, %r9, 16;
	@%p17 bra 	$L__BB0_31;
$L__BB0_30:
	ld.volatile.shared.u32 	%r49, [%r6+32];
	ld.volatile.shared.u32 	%r50, [%r6];
	add.s32 	%r51, %r50, %r49;
	st.volatile.shared.u32 	[%r6], %r51;
	bra.uni 	$L__BB0_32;
$L__BB0_31:
	setp.lt.u32 	%p18, %r9, 8;
	@%p18 bra 	$L__BB0_33;
$L__BB0_32:
	ld.volatile.shared.u32 	%r52, [%r6+16];
	ld.volatile.shared.u32 	%r53, [%r6];
	add.s32 	%r54, %r53, %r52;
	st.volatile.shared.u32 	[%r6], %r54;
	bra.uni 	$L__BB0_34;
$L__BB0_33:
	setp.lt.u32 	%p19, %r9, 4;
	@%p19 bra 	$L__BB0_35;
$L__BB0_34:
	ld.volatile.shared.u32 	%r55, [%r6+8];
	ld.volatile.shared.u32 	%r56, [%r6];
	add.s32 	%r57, %r56, %r55;
	st.volatile.shared.u32 	[%r6], %r57;
	bra.uni 	$L__BB0_36;
$L__BB0_35:
	setp.lt.u32 	%p20, %r9, 2;
	@%p20 bra 	$L__BB0_37;
$L__BB0_36:
	ld.volatile.shared.u32 	%r58, [%r6+4];
	ld.volatile.shared.u32 	%r59, [%r6];
	add.s32 	%r60, %r59, %r58;
	st.volatile.shared.u32 	[%r6], %r60;
$L__BB0_37:
	setp.ne.s32 	%p21, %r1, 0;
	@%p21 bra 	$L__BB0_39;
	ld.volatile.shared.u32 	%r61, [sPartials];
	cvta.to.global.u64 	%rd11, %rd6;
	atom.global.add.u32 	%r62, [%rd11], %r61;
$L__BB0_39:
	ret;

}
	// .globl	_Z17reduction2_kernelILj2EEvPiPKim
.visible .entry _Z17reduction2_kernelILj2EEvPiPKim(
	.param .u64 .ptr .align 1 _Z17reduction2_kernelILj2EEvPiPKim_param_0,
	.param .u64 .ptr .align 1 _Z17reduction2_kernelILj2EEvPiPKim_param_1,
	.param .u64 _Z17reduction2_kernelILj2EEvPiPKim_param_2
)
{
	.reg .pred 	%p<22>;
	.reg .b32 	%r<67>;
	.reg .b64 	%rd<13>;

	ld.param.u64 	%rd6, [_Z17reduction2_kernelILj2EEvPiPKim_param_0];
	ld.param.u64 	%rd7, [_Z17reduction2_kernelILj2EEvPiPKim_param_1];
	ld.param.u64 	%rd8, [_Z17reduction2_kernelILj2EEvPiPKim_param_2];
	mov.u32 	%r1, %tid.x;
	mov.u32 	%r11, %ctaid.x;
	mov.u32 	%r9, %ntid.x;
	mad.lo.s32 	%r12, %r11, %r9, %r1;
	cvt.u64.u32 	%rd12, %r12;
	setp.le.u64 	%p1, %rd8, %rd12;
	mov.b32 	%r64, 0;
	@%p1 bra 	$L__BB1_3;
	mov.u32 	%r14, %nctaid.x;
	mul.lo.s32 	%r15, %r9, %r14;
	cvt.u64.u32 	%rd2, %r15;
	cvta.to.global.u64 	%rd3, %rd7;
	mov.b32 	%r64, 0;
$L__BB1_2:
	shl.b64 	%rd9, %rd12, 2;
	add.s64 	%rd10, %rd3, %rd9;
	ld.global.u32 	%r16, [%rd10];
	add.s32 	%r64, %r16, %r64;
	add.s64 	%rd12, %rd12, %rd2;
	setp.lt.u64 	%p2, %rd12, %rd8;
	@%p2 bra 	$L__BB1_2;
$L__BB1_3:
	shl.b32 	%r17, %r1, 2;
	mov.u32 	%r18, sPartials;
	add.s32 	%r6, %r18, %r17;
	st.shared.u32 	[%r6], %r64;
	bar.sync 	0;
	add.s32 	%r19, %r9, -1;
	and.b32  	%r20, %r9, %r19;
	setp.eq.s32 	%p3, %r20, 0;
	@%p3 bra 	$L__BB1_8;
$L__BB1_4:
	add.s32 	%r21, %r9, -1;
	and.b32  	%r9, %r21, %r9;
	add.s32 	%r22, %r9, -1;
	and.b32  	%r23, %r9, %r22;
	setp.ne.s32 	%p4, %r23, 0;
	@%p4 bra 	$L__BB1_4;
	setp.lt.u32 	%p5, %r1, %r9;
	@%p5 bra 	$L__BB1_7;
	ld.shared.u32 	%r24, [%r6];
	sub.s32 	%r25, %r1, %r9;
	shl.b32 	%r26, %r25, 2;
	add.s32 	%r28, %r18, %r26;
	ld.shared.u32 	%r29, [%r28];
	add.s32 	%r30, %r29, %r24;
	st.shared.u32 	[%r28], %r30;
$L__BB1_7:
	bar.sync 	0;
$L__BB1_8:
	setp.lt.u32 	%p6, %r9, 1024;
	@%p6 bra 	$L__BB1_12;
	setp.gt.u32 	%p10, %r1, 511;
	@%p10 bra 	$L__BB1_11;
	ld.shared.u32 	%r31, [%r6+2048];
	ld.shared.u32 	%r32, [%r6];
	add.s32 	%r33, %r32, %r31;
	st.shared.u32 	[%r6], %r33;
$L__BB1_11:
	bar.sync 	0;
	bra.uni 	$L__BB1_13;
$L__BB1_12:
	setp.lt.u32 	%p7, %r9, 512;
	@%p7 bra 	$L__BB1_16;
$L__BB1_13:
	setp.gt.u32 	%p11, %r1, 255;
	@%p11 bra 	$L__BB1_15;
	ld.shared.u32 	%r34, [%r6+1024];
	ld.shared.u32 	%r35, [%r6];
	add.s32 	%r36, %r35, %r34;
	st.shared.u32 	[%r6], %r36;
$L__BB1_15:
	bar.sync 	0;
	bra.uni 	$L__BB1_17;
$L__BB1_16:
	setp.lt.u32 	%p8, %r9, 256;
	@%p8 bra 	$L__BB1_20;
$L__BB1_17:
	setp.gt.u32 	%p12, %r1, 127;
	@%p12 bra 	$L__BB1_19;
	ld.shared.u32 	%r37, [%r6+512];
	ld.shared.u32 	%r38, [%r6];
	add.s32 	%r39, %r38, %r37;
	st.shared.u32 	[%r6], %r39;
$L__BB1_19:
	bar.sync 	0;
	bra.uni 	$L__BB1_21;
$L__BB1_20:
	setp.lt.u32 	%p9, %r9, 128;
	@%p9 bra 	$L__BB1_24;
$L__BB1_21:
	setp.gt.u32 	%p13, %r1, 63;
	@%p13 bra 	$L__BB1_23;
	ld.shared.u32 	%r40, [%r6+256];
	ld.shared.u32 	%r41, [%r6];
	add.s32 	%r42, %r41, %r40;
	st.shared.u32 	[%r6], %r42;
$L__BB1_23:
	bar.sync 	0;
$L__BB1_24:
	setp.gt.u32 	%p14, %r1, 31;
	@%p14 bra 	$L__BB1_39;
	setp.lt.u32 	%p15, %r9, 64;
	@%p15 bra 	$L__BB1_27;
	ld.volatile.shared.u32 	%r43, [%r6+128];
	ld.volatile.shared.u32 	%r44, [%r6];
	add.s32 	%r45, %r44, %r43;
	st.volatile.shared.u32 	[%r6], %r45;
	bra.uni 	$L__BB1_28;
$L__BB1_27:
	setp.lt.u32 	%p16, %r9, 32;
	@%p16 bra 	$L__BB1_29;
$L__BB1_28:
	ld.volatile.shared.u32 	%r46, [%r6+64];
	ld.volatile.shared.u32 	%r47, [%r6];
	add.s32 	%r48, %r47, %r46;
	st.volatile.shared.u32 	[%r6], %r48;
	bra.uni 	$L__BB1_30;
$L__BB1_29:
	setp.lt.u32 	%p17, %r9, 16;
	@%p17 bra 	$L__BB1_31;
$L__BB1_30:
	ld.volatile.shared.u32 	%r49, [%r6+32];
	ld.volatile.shared.u32 	%r50, [%r6];
	add.s32 	%r51, %r50, %r49;
	st.volatile.shared.u32 	[%r6], %r51;
	bra.uni 	$L__BB1_32;
$L__BB1_31:
	setp.lt.u32 	%p18, %r9, 8;
	@%p18 bra 	$L__BB1_33;
$L__BB1_32:
	ld.volatile.shared.u32 	%r52, [%r6+16];
	ld.volatile.shared.u32 	%r53, [%r6];
	add.s32 	%r54, %r53, %r52;
	st.volatile.shared.u32 	[%r6], %r54;
	bra.uni 	$L__BB1_34;
$L__BB1_33:
	setp.lt.u32 	%p19, %r9, 4;
	@%p19 bra 	$L__BB1_35;
$L__BB1_34:
	ld.volatile.shared.u32 	%r55, [%r6+8];
	ld.volatile.shared.u32 	%r56, [%r6];
	add.s32 	%r57, %r56, %r55;
	st.volatile.shared.u32 	[%r6], %r57;
	bra.uni 	$L__BB1_36;
$L__BB1_35:
	setp.lt.u32 	%p20, %r9, 2;
	@%p20 bra 	$L__BB1_37;
$L__BB1_36:
	ld.volatile.shared.u32 	%r58, [%r6+4];
	ld.volatile.shared.u32 	%r59, [%r6];
	add.s32 	%r60, %r59, %r58;
	st.volatile.shared.u32 	[%r6], %r60;
$L__BB1_37:
	setp.ne.s32 	%p21, %r1, 0;
	@%p21 bra 	$L__BB1_39;
	ld.volatile.shared.u32 	%r61, [sPartials];
	cvta.to.global.u64 	%rd11, %rd6;
	atom.global.add.u32 	%r62, [%rd11], %r61;
$L__BB1_39:
	ret;

}
	// .globl	_Z17reduction2_kernelILj4EEvPiPKim
.visible .entry _Z17reduction2_kernelILj4EEvPiPKim(
	.param .u64 .ptr .align 1 _Z17reduction2_kernelILj4EEvPiPKim_param_0,
	.param .u64 .ptr .align 1 _Z17reduction2_kernelILj4EEvPiPKim_param_1,
	.param .u64 _Z17reduction2_kernelILj4EEvPiPKim_param_2
)
{
	.reg .pred 	%p<22>;
	.reg .b32 	%r<67>;
	.reg .b64 	%rd<13>;

	ld.param.u64 	%rd6, [_Z17reduction2_kernelILj4EEvPiPKim_param_0];
	ld.param.u64 	%rd7, [_Z17reduction2_kernelILj4EEvPiPKim_param_1];
	ld.param.u64 	%rd8, [_Z17reduction2_kernelILj4EEvPiPKim_param_2];
	mov.u32 	%r1, %tid.x;
	mov.u32 	%r11, %ctaid.x;
	mov.u32 	%r9, %ntid.x;
	mad.lo.s32 	%r12, %r11, %r9, %r1;
	cvt.u64.u32 	%rd12, %r12;
	setp.le.u64 	%p1, %rd8, %rd12;
	mov.b32 	%r64, 0;
	@%p1 bra 	$L__BB2_3;
	mov.u32 	%r14, %nctaid.x;
	mul.lo.s32 	%r15, %r9, %r14;
	cvt.u64.u32 	%rd2, %r15;
	cvta.to.global.u64 	%rd3, %rd7;
	mov.b32 	%r64, 0;
$L__BB2_2:
	shl.b64 	%rd9, %rd12, 2;
	add.s64 	%rd10, %rd3, %rd9;
	ld.global.u32 	%r16, [%rd10];
	add.s32 	%r64, %r16, %r64;
	add.s64 	%rd12, %rd12, %rd2;
	setp.lt.u64 	%p2, %rd12, %rd8;
	@%p2 bra 	$L__BB2_2;
$L__BB2_3:
	shl.b32 	%r17, %r1, 2;
	mov.u32 	%r18, sPartials;
	add.s32 	%r6, %r18, %r17;
	st.shared.u32 	[%r6], %r64;
	bar.sync 	0;
	add.s32 	%r19, %r9, -1;
	and.b32  	%r20, %r9, %r19;
	setp.eq.s32 	%p3, %r20, 0;
	@%p3 bra 	$L__BB2_8;
$L__BB2_4:
	add.s32 	%r21, %r9, -1;
	and.b32  	%r9, %r21, %r9;
	add.s32 	%r22, %r9, -1;
	and.b32  	%r23, %r9, %r22;
	setp.ne.s32 	%p4, %r23, 0;
	@%p4 bra 	$L__BB2_4;
	setp.lt.u32 	%p5, %r1, %r9;
	@%p5 bra 	$L__BB2_7;
	ld.shared.u32 	%r24, [%r6];
	sub.s32 	%r25, %r1, %r9;
	shl.b32 	%r26, %r25, 2;
	add.s32 	%r28, %r18, %r26;
	ld.shared.u32 	%r29, [%r28];
	add.s32 	%r30, %r29, %r24;
	st.shared.u32 	[%r28], %r30;
$L__BB2_7:
	bar.sync 	0;
$L__BB2_8:
	setp.lt.u32 	%p6, %r9, 1024;
	@%p6 bra 	$L__BB2_12;
	setp.gt.u32 	%p10, %r1, 511;
	@%p10 bra 	$L__BB2_11;
	ld.shared.u32 	%r31, [%r6+2048];
	ld.shared.u32 	%r32, [%r6];
	add.s32 	%r33, %r32, %r31;
	st.shared.u32 	[%r6], %r33;
$L__BB2_11:
	bar.sync 	0;
	bra.uni 	$L__BB2_13;
$L__BB2_12:
	setp.lt.u32 	%p7, %r9, 512;
	@%p7 bra 	$L__BB2_16;
$L__BB2_13:
	setp.gt.u32 	%p11, %r1, 255;
	@%p11 bra 	$L__BB2_15;
	ld.shared.u32 	%r34, [%r6+1024];
	ld.shared.u32 	%r35, [%r6];
	add.s32 	%r36, %r35, %r34;
	st.shared.u32 	[%r6], %r36;
$L__BB2_15:
	bar.sync 	0;
	bra.uni 	$L__BB2_17;
$L__BB2_16:
	setp.lt.u32 	%p8, %r9, 256;
	@%p8 bra 	$L__BB2_20;
$L__BB2_17:
	setp.gt.u32 	%p12, %r1, 127;
	@%p12 bra 	$L__BB2_19;
	ld.shared.u32 	%r37, [%r6+512];
	ld.shared.u32 	%r38, [%r6];
	add.s32 	%r39, %r38, %r37;
	st.shared.u32 	[%r6], %r39;
$L__BB2_19:
	bar.sync 	0;
	bra.uni 	$L__BB2_21;
$L__BB2_20:
	setp.lt.u32 	%p9, %r9, 128;
	@%p9 bra 	$L__BB2_24;
$L__BB2_21:
	setp.gt.u32 	%p13, %r1, 63;
	@%p13 bra 	$L__BB2_23;
	ld.shared.u32 	%r40, [%r6+256];
	ld.shared.u32 	%r41, [%r6];
	add.s32 	%r42, %r41, %r40;
	st.shared.u32 	[%r6], %r42;
$L__BB2_23:
	bar.sync 	0;
$L__BB2_24:
	setp.gt.u32 	%p14, %r1, 31;
	@%p14 bra 	$L__BB2_39;
	setp.lt.u32 	%p15, %r9, 64;
	@%p15 bra 	$L__BB2_27;
	ld.volatile.shared.u32 	%r43, [%r6+128];
	ld.volatile.shared.u32 	%r44, [%r6];
	add.s32 	%r45, %r44, %r43;
	st.volatile.shared.u32 	[%r6], %r45;
	bra.uni 	$L__BB2_28;
$L__BB2_27:
	setp.lt.u32 	%p16, %r9, 32;
	@%p16 bra 	$L__BB2_29;
$L__BB2_28:
	ld.volatile.shared.u32 	%r46, [%r6+64];
	ld.volatile.shared.u32 	%r47, [%r6];
	add.s32 	%r48, %r47, %r46;
	st.volatile.shared.u32 	[%r6], %r48;
	bra.uni 	$L__BB2_30;
$L__BB2_29:
	setp.lt.u32 	%p17, %r9, 16;
	@%p17 bra 	$L__BB2_31;
$L__BB2_30:
	ld.volatile.shared.u32 	%r49, [%r6+32];
	ld.volatile.shared.u32 	%r50, [%r6];
	add.s32 	%r51, %r50, %r49;
	st.volatile.shared.u32 	[%r6], %r51;
	bra.uni 	$L__BB2_32;
$L__BB2_31:
	setp.lt.u32 	%p18, %r9, 8;
	@%p18 bra 	$L__BB2_33;
$L__BB2_32:
	ld.volatile.shared.u32 	%r52, [%r6+16];
	ld.volatile.shared.u32 	%r53, [%r6];
	add.s32 	%r54, %r53, %r52;
	st.volatile.shared.u32 	[%r6], %r54;
	bra.uni 	$L__BB2_34;
$L__BB2_33:
	setp.lt.u32 	%p19, %r9, 4;
	@%p19 bra 	$L__BB2_35;
$L__BB2_34:
	ld.volatile.shared.u32 	%r55, [%r6+8];
	ld.volatile.shared.u32 	%r56, [%r6];
	add.s32 	%r57, %r56, %r55;
	st.volatile.shared.u32 	[%r6], %r57;
	bra.uni 	$L__BB2_36;
$L__BB2_35:
	setp.lt.u32 	%p20, %r9, 2;
	@%p20 bra 	$L__BB2_37;
$L__BB2_36:
	ld.volatile.shared.u32 	%r58, [%r6+4];
	ld.volatile.shared.u32 	%r59, [%r6];
	add.s32 	%r60, %r59, %r58;
	st.volatile.shared.u32 	[%r6], %r60;
$L__BB2_37:
	setp.ne.s32 	%p21, %r1, 0;
	@%p21 bra 	$L__BB2_39;
	ld.volatile.shared.u32 	%r61, [sPartials];
	cvta.to.global.u64 	%rd11, %rd6;
	atom.global.add.u32 	%r62, [%rd11], %r61;
$L__BB2_39:
	ret;

}
	// .globl	_Z17reduction2_kernelILj8EEvPiPKim
.visible .entry _Z17reduction2_kernelILj8EEvPiPKim(
	.param .u64 .ptr .align 1 _Z17reduction2_kernelILj8EEvPiPKim_param_0,
	.param .u64 .ptr .align 1 _Z17reduction2_kernelILj8EEvPiPKim_param_1,
	.param .u64 _Z17reduction2_kernelILj8EEvPiPKim_param_2
)
{
	.reg .pred 	%p<22>;
	.reg .b32 	%r<67>;
	.reg .b64 	%rd<13>;

	ld.param.u64 	%rd6, [_Z17reduction2_kernelILj8EEvPiPKim_param_0];
	ld.param.u64 	%rd7, [_Z17reduction2_kernelILj8EEvPiPKim_param_1];
	ld.param.u64 	%rd8, [_Z17reduction2_kernelILj8EEvPiPKim_param_2];
	mov.u32 	%r1, %tid.x;
	mov.u32 	%r11, %ctaid.x;
	mov.u32 	%r9, %ntid.x;
	mad.lo.s32 	%r12, %r11, %r9, %r1;
	cvt.u64.u32 	%rd12, %r12;
	setp.le.u64 	%p1, %rd8, %rd12;
	mov.b32 	%r64, 0;
	@%p1 bra 	$L__BB3_3;
	mov.u32 	%r14, %nctaid.x;
	mul.lo.s32 	%r15, %r9, %r14;
	cvt.u64.u32 	%rd2, %r15;
	cvta.to.global.u64 	%rd3, %rd7;
	mov.b32 	%r64, 0;
$L__BB3_2:
	shl.b64 	%rd9, %rd12, 2;
	add.s64 	%rd10, %rd3, %rd9;
	ld.global.u32 	%r16, [%rd10];
	add.s32 	%r64, %r16, %r64;
	add.s64 	%rd12, %rd12, %rd2;
	setp.lt.u64 	%p2, %rd12, %rd8;
	@%p2 bra 	$L__BB3_2;
$L__BB3_3:
	shl.b32 	%r17, %r1, 2;
	mov.u32 	%r18, sPartials;
	add.s32 	%r6, %r18, %r17;
	st.shared.u32 	[%r6], %r64;
	bar.sync 	0;
	add.s32 	%r19, %r9, -1;
	and.b32  	%r20, %r9, %r19;
	setp.eq.s32 	%p3, %r20, 0;
	@%p3 bra 	$L__BB3_8;
$L__BB3_4:
	add.s32 	%r21, %r9, -1;
	and.b32  	%r9, %r21, %r9;
	add.s32 	%r22, %r9, -1;
	and.b32  	%r23, %r9, %r22;
	setp.ne.s32 	%p4, %r23, 0;
	@%p4 bra 	$L__BB3_4;
	setp.lt.u32 	%p5, %r1, %r9;
	@%p5 bra 	$L__BB3_7;
	ld.shared.u32 	%r24, [%r6];
	sub.s32 	%r25, %r1, %r9;
	shl.b32 	%r26, %r25, 2;
	add.s32 	%r28, %r18, %r26;
	ld.shared.u32 	%r29, [%r28];
	add.s32 	%r30, %r29, %r24;
	st.shared.u32 	[%r28], %r30;
$L__BB3_7:
	bar.sync 	0;
$L__BB3_8:
	setp.lt.u32 	%p6, %r9, 1024;
	@%p6 bra 	$L__BB3_12;
	setp.gt.u32 	%p10, %r1, 511;
	@%p10 bra 	$L__BB3_11;
	ld.shared.u32 	%r31, [%r6+2048];
	ld.shared.u32 	%r32, [%r6];
	add.s32 	%r33, %r32, %r31;
	st.shared.u32 	[%r6], %r33;
$L__BB3_11:
	bar.sync 	0;
	bra.uni 	$L__BB3_13;
$L__BB3_12:
	setp.lt.u32 	%p7, %r9, 512;
	@%p7 bra 	$L__BB3_16;
$L__BB3_13:
	setp.gt.u32 	%p11, %r1, 255;
	@%p11 bra 	$L__BB3_15;
	ld.shared.u32 	%r34, [%r6+1024];
	ld.shared.u32 	%r35, [%r6];
	add.s32 	%r36, %r35, %r34;
	st.shared.u32 	[%r6], %r36;
$L__BB3_15:
	bar.sync 	0;
	bra.uni 	$L__BB3_17;
$L__BB3_16:
	setp.lt.u32 	%p8, %r9, 256;
	@%p8 bra 	$L__BB3_20;
$L__BB3_17:
	setp.gt.u32 	%p12, %r1, 127;
	@%p12 bra 	$L__BB3_19;
	ld.shared.u32 	%r37, [%r6+512];
	ld.shared.u32 	%r38, [%r6];
	add.s32 	%r39, %r38, %r37;
	st.shared.u32 	[%r6], %r39;
$L__BB3_19:
	bar.sync 	0;
	bra.uni 	$L__BB3_21;
$L__BB3_20:
	setp.lt.u32 	%p9, %r9, 128;
	@%p9 bra 	$L__BB3_24;
$L__BB3_21:
	setp.gt.u32 	%p13, %r1, 63;
	@%p13 bra 	$L__BB3_23;
	ld.shared.u32 	%r40, [%r6+256];
	ld.shared.u32 	%r41, [%r6];
	add.s32 	%r42, %r41, %r40;
	st.shared.u32 	[%r6], %r42;
$L__BB3_23:
	bar.sync 	0;
$L__BB3_24:
	setp.gt.u32 	%p14, %r1, 31;
	@%p14 bra 	$L__BB3_39;
	setp.lt.u32 	%p15, %r9, 64;
	@%p15 bra 	$L__BB3_27;
	ld.volatile.shared.u32 	%r43, [%r6+128];
	ld.volatile.shared.u32 	%r44, [%r6];
	add.s32 	%r45, %r44, %r43;
	st.volatile.shared.u32 	[%r6], %r45;
	bra.uni 	$L__BB3_28;
$L__BB3_27:
	setp.lt.u32 	%p16, %r9, 32;
	@%p16 bra 	$L__BB3_29;
$L__BB3_28:
	ld.volatile.shared.u32 	%r46, [%r6+64];
	ld.volatile.shared.u32 	%r47, [%r6];
	add.s32 	%r48, %r47, %r46;
	st.volatile.shared.u32 	[%r6], %r48;
	bra.uni 	$L__BB3_30;
$L__BB3_29:
	setp.lt.u32 	%p17, %r9, 16;
	@%p17 bra 	$L__BB3_31;
$L__BB3_30:
	ld.volatile.shared.u32 	%r49, [%r6+32];
	ld.volatile.shared.u32 	%r50, [%r6];
	add.s32 	%r51, %r50, %r49;
	st.volatile.shared.u32 	[%r6], %r51;
	bra.uni 	$L__BB3_32;
$L__BB3_31:
	setp.lt.u32 	%p18, %r9, 8;
	@%p18 bra 	$L__BB3_33;
$L__BB3_32:
	ld.volatile.shared.u32 	%r52, [%r6+16];
	ld.volatile.shared.u32 	%r53, [%r6];
	add.s32 	%r54, %r53, %r52;
	st.volatile.shared.u32 	[%r6], %r54;
	bra.uni 	$L__BB3_34;
$L__BB3_33:
	setp.lt.u32 	%p19, %r9, 4;
	@%p19 bra 	$L__BB3_35;
$L__BB3_34:
	ld.volatile.shared.u32 	%r55, [%r6+8];
	ld.volatile.shared.u32 	%r56, [%r6];
	add.s32 	%r57, %r56, %r55;
	st.volatile.shared.u32 	[%r6], %r57;
	bra.uni 	$L__BB3_36;
$L__BB3_35:
	setp.lt.u32 	%p20, %r9, 2;
	@%p20 bra 	$L__BB3_37;
$L__BB3_36:
	ld.volatile.shared.u32 	%r58, [%r6+4];
	ld.volatile.shared.u32 	%r59, [%r6];
	add.s32 	%r60, %r59, %r58;
	st.volatile.shared.u32 	[%r6], %r60;
$L__BB3_37:
	setp.ne.s32 	%p21, %r1, 0;
	@%p21 bra 	$L__BB3_39;
	ld.volatile.shared.u32 	%r61, [sPartials];
	cvta.to.global.u64 	%rd11, %rd6;
	atom.global.add.u32 	%r62, [%rd11], %r61;
$L__BB3_39:
	ret;

}
	// .globl	_Z17reduction2_kernelILj16EEvPiPKim
.visible .entry _Z17reduction2_kernelILj16EEvPiPKim(
	.param .u64 .ptr .align 1 _Z17reduction2_kernelILj16EEvPiPKim_param_0,
	.param .u64 .ptr .align 1 _Z17reduction2_kernelILj16EEvPiPKim_param_1,
	.param .u64 _Z17reduction2_kernelILj16EEvPiPKim_param_2
)
{
	.reg .pred 	%p<22>;
	.reg .b32 	%r<67>;
	.reg .b64 	%rd<13>;

	ld.param.u64 	%rd6, [_Z17reduction2_kernelILj16EEvPiPKim_param_0];
	ld.param.u64 	%rd7, [_Z17reduction2_kernelILj16EEvPiPKim_param_1];
	ld.param.u64 	%rd8, [_Z17reduction2_kernelILj16EEvPiPKim_param_2];
	mov.u32 	%r1, %tid.x;
	mov.u32 	%r11, %ctaid.x;
	mov.u32 	%r9, %ntid.x;
	mad.lo.s32 	%r12, %r11, %r9, %r1;
	cvt.u64.u32 	%rd12, %r12;
	setp.le.u64 	%p1, %rd8, %rd12;
	mov.b32 	%r64, 0;
	@%p1 bra 	$L__BB4_3;
	mov.u32 	%r14, %nctaid.x;
	mul.lo.s32 	%r15, %r9, %r14;
	cvt.u64.u32 	%rd2, %r15;
	cvta.to.global.u64 	%rd3, %rd7;
	mov.b32 	%r64, 0;
$L__BB4_2:
	shl.b64 	%rd9, %rd12, 2;
	add.s64 	%rd10, %rd3, %rd9;
	ld.global.u32 	%r16, [%rd10];
	add.s32 	%r64, %r16, %r64;
	add.s64 	%rd12, %rd12, %rd2;
	setp.lt.u64 	%p2, %rd12, %rd8;
	@%p2 bra 	$L__BB4_2;
$L__BB4_3:
	shl.b32 	%r17, %r1, 2;
	mov.u32 	%r18, sPartials;
	add.s32 	%r6, %r18, %r17;
	st.shared.u32 	[%r6], %r64;
	bar.sync 	0;
	add.s32 	%r19, %r9, -1;
	and.b32  	%r20, %r9, %r19;
	setp.eq.s32 	%p3, %r20, 0;
	@%p3 bra 	$L__BB4_8;
$L__BB4_4:
	add.s32 	%r21, %r9, -1;
	and.b32  	%r9, %r21, %r9;
	add.s32 	%r22, %r9, -1;
	and.b32  	%r23, %r9, %r22;
	setp.ne.s32 	%p4, %r23, 0;
	@%p4 bra 	$L__BB4_4;
	setp.lt.u32 	%p5, %r1, %r9;
	@%p5 bra 	$L__BB4_7;
	ld.shared.u32 	%r24, [%r6];
	sub.s32 	%r25, %r1, %r9;
	shl.b32 	%r26, %r25, 2;
	add.s32 	%r28, %r18, %r26;
	ld.shared.u32 	%r29, [%r28];
	add.s32 	%r30, %r29, %r24;
	st.shared.u32 	[%r28], %r30;
$L__BB4_7:
	bar.sync 	0;
$L__BB4_8:
	setp.lt.u32 	%p6, %r9, 1024;
	@%p6 bra 	$L__BB4_12;
	setp.gt.u32 	%p10, %r1, 511;
	@%p10 bra 	$L__BB4_11;
	ld.shared.u32 	%r31, [%r6+2048];
	ld.shared.u32 	%r32, [%r6];
	add.s32 	%r33, %r32, %r31;
	st.shared.u32 	[%r6], %r33;
$L__BB4_11:
	bar.sync 	0;
	bra.uni 	$L__BB4_13;
$L__BB4_12:
	setp.lt.u32 	%p7, %r9, 512;
	@%p7 bra 	$L__BB4_16;
$L__BB4_13:
	setp.gt.u32 	%p11, %r1, 255;
	@%p11 bra 	$L__BB4_15;
	ld.shared.u32 	%r34, [%r6+1024];
	ld.shared.u32 	%r35, [%r6];
	add.s32 	%r36, %r35, %r34;
	st.shared.u32 	[%r6], %r36;
$L__BB4_15:
	bar.sync 	0;
	bra.uni 	$L__BB4_17;
$L__BB4_16:
	setp.lt.u32 	%p8, %r9, 256;
	@%p8 bra 	$L__BB4_20;
$L__BB4_17:
	setp.gt.u32 	%p12, %r1, 127;
	@%p12 bra 	$L__BB4_19;
	ld.shared.u32 	%r37, [%r6+512];
	ld.shared.u32 	%r38, [%r6];
	add.s32 	%r39, %r38, %r37;
	st.shared.u32 	[%r6], %r39;
$L__BB4_19:
	bar.sync 	0;
	bra.uni 	$L__BB4_21;
$L__BB4_20:
	setp.lt.u32 	%p9, %r9, 128;
	@%p9 bra 	$L__BB4_24;
$L__BB4_21:
	setp.gt.u32 	%p13, %r1, 63;
	@%p13 bra 	$L__BB4_23;
	ld.shared.u32 	%r40, [%r6+256];
	ld.shared.u32 	%r41, [%r6];
	add.s32 	%r42, %r41, %r40;
	st.shared.u32 	[%r6], %r42;
$L__BB4_23:
	bar.sync 	0;
$L__BB4_24:
	setp.gt.u32 	%p14, %r1, 31;
	@%p14 bra 	$L__BB4_39;
	setp.lt.u32 	%p15, %r9, 64;
	@%p15 bra 	$L__BB4_27;
	ld.volatile.shared.u32 	%r43, [%r6+128];
	ld.volatile.shared.u32 	%r44, [%r6];
	add.s32 	%r45, %r44, %r43;
	st.volatile.shared.u32 	[%r6], %r45;
	bra.uni 	$L__BB4_28;
$L__BB4_27:
	setp.lt.u32 	%p16, %r9, 32;
	@%p16 bra 	$L__BB4_29;
$L__BB4_28:
	ld.volatile.shared.u32 	%r46, [%r6+64];
	ld.volatile.shared.u32 	%r47, [%r6];
	add.s32 	%r48, %r47, %r46;
	st.volatile.shared.u32 	[%r6], %r48;
	bra.uni 	$L__BB4_30;
$L__BB4_29:
	setp.lt.u32 	%p17, %r9, 16;
	@%p17 bra 	$L__BB4_31;
$L__BB4_30:
	ld.volatile.shared.u32 	%r49, [%r6+32];
	ld.volatile.shared.u32 	%r50, [%r6];
	add.s32 	%r51, %r50, %r49;
	st.volatile.shared.u32 	[%r6], %r51;
	bra.uni 	$L__BB4_32;
$L__BB4_31:
	setp.lt.u32 	%p18, %r9, 8;
	@%p18 bra 	$L__BB4_33;
$L__BB4_32:
	ld.volatile.shared.u32 	%r52, [%r6+16];
	ld.volatile.shared.u32 	%r53, [%r6];
	add.s32 	%r54, %r53, %r52;
	st.volatile.shared.u32 	[%r6], %r54;
	bra.uni 	$L__BB4_34;
$L__BB4_33:
	setp.lt.u32 	%p19, %r9, 4;
	@%p19 bra 	$L__BB4_35;
$L__BB4_34:
	ld.volatile.shared.u32 	%r55, [%r6+8];
	ld.volatile.shared.u32 	%r56, [%r6];
	add.s32 	%r57, %r56, %r55;
	st.volatile.shared.u32 	[%r6], %r57;
	bra.uni 	$L__BB4_36;
$L__BB4_35:
	setp.lt.u32 	%p20, %r9, 2;
	@%p20 bra 	$L__BB4_37;
$L__BB4_36:
	ld.volatile.shared.u32 	%r58, [%r6+4];
	ld.volatile.shared.u32 	%r59, [%r6];
	add.s32 	%r60, %r59, %r58;
	st.volatile.shared.u32 	[%r6], %r60;
$L__BB4_37:
	setp.ne.s32 	%p21, %r1, 0;
	@%p21 bra 	$L__BB4_39;
	ld.volatile.shared.u32 	%r61, [sPartials];
	cvta.to.global.u64 	%rd11, %rd6;
	atom.global.add.u32 	%r62, [%rd11], %r61;
$L__BB4_39:
	ret;

}
	// .globl	_Z17reduction2_kernelILj32EEvPiPKim
.visible .entry _Z17reduction2_kernelILj32EEvPiPKim(
	.param .u64 .ptr .align 1 _Z17reduction2_kernelILj32EEvPiPKim_param_0,
	.param .u64 .ptr .align 1 _Z17reduction2_kernelILj32EEvPiPKim_param_1,
	.param .u64 _Z17reduction2_kernelILj32EEvPiPKim_param_2
)
{
	.reg .pred 	%p<22>;
	.reg .b32 	%r<67>;
	.reg .b64 	%rd<13>;

	ld.param.u64 	%rd6, [_Z17reduction2_kernelILj32EEvPiPKim_param_0];
	ld.param.u64 	%rd7, [_Z17reduction2_kernelILj32EEvPiPKim_param_1];
	ld.param.u64 	%rd8, [_Z17reduction2_kernelILj32EEvPiPKim_param_2];
	mov.u32 	%r1, %tid.x;
	mov.u32 	%r11, %ctaid.x;
	mov.u32 	%r9, %ntid.x;
	mad.lo.s32 	%r12, %r11, %r9, %r1;
	cvt.u64.u32 	%rd12, %r12;
	setp.le.u64 	%p1, %rd8, %rd12;
	mov.b32 	%r64, 0;
	@%p1 bra 	$L__BB5_3;
	mov.u32 	%r14, %nctaid.x;
	mul.lo.s32 	%r15, %r9, %r14;
	cvt.u64.u32 	%rd2, %r15;
	cvta.to.global.u64 	%rd3, %rd7;
	mov.b32 	%r64, 0;
$L__BB5_2:
	shl.b64 	%rd9, %rd12, 2;
	add.s64 	%rd10, %rd3, %rd9;
	ld.global.u32 	%r16, [%rd10];
	add.s32 	%r64, %r16, %r64;
	add.s64 	%rd12, %rd12, %rd2;
	setp.lt.u64 	%p2, %rd12, %rd8;
	@%p2 bra 	$L__BB5_2;
$L__BB5_3:
	shl.b32 	%r17, %r1, 2;
	mov.u32 	%r18, sPartials;
	add.s32 	%r6, %r18, %r17;
	st.shared.u32 	[%r6], %r64;
	bar.sync 	0;
	add.s32 	%r19, %r9, -1;
	and.b32  	%r20, %r9, %r19;
	setp.eq.s32 	%p3, %r20, 0;
	@%p3 bra 	$L__BB5_8;
$L__BB5_4:
	add.s32 	%r21, %r9, -1;
	and.b32  	%r9, %r21, %r9;
	add.s32 	%r22, %r9, -1;
	and.b32  	%r23, %r9, %r22;
	setp.ne.s32 	%p4, %r23, 0;
	@%p4 bra 	$L__BB5_4;
	setp.lt.u32 	%p5, %r1, %r9;
	@%p5 bra 	$L__BB5_7;
	ld.shared.u32 	%r24, [%r6];
	sub.s32 	%r25, %r1, %r9;
	shl.b32 	%r26, %r25, 2;
	add.s32 	%r28, %r18, %r26;
	ld.shared.u32 	%r29, [%r28];
	add.s32 	%r30, %r29, %r24;
	st.shared.u32 	[%r28], %r30;
$L__BB5_7:
	bar.sync 	0;
$L__BB5_8:
	setp.lt.u32 	%p6, %r9, 1024;
	@%p6 bra 	$L__BB5_12;
	setp.gt.u32 	%p10, %r1, 511;
	@%p10 bra 	$L__BB5_11;
	ld.shared.u32 	%r31, [%r6+2048];
	ld.shared.u32 	%r32, [%r6];
	add.s32 	%r33, %r32, %r31;
	st.shared.u32 	[%r6], %r33;
$L__BB5_11:
	bar.sync 	0;
	bra.uni 	$L__BB5_13;
$L__BB5_12:
	setp.lt.u32 	%p7, %r9, 512;
	@%p7 bra 	$L__BB5_16;
$L__BB5_13:
	setp.gt.u32 	%p11, %r1, 255;
	@%p11 bra 	$L__BB5_15;
	ld.shared.u32 	%r34, [%r6+1024];
	ld.shared.u32 	%r35, [%r6];
	add.s32 	%r36, %r35, %r34;
	st.shared.u32 	[%r6], %r36;
$L__BB5_15:
	bar.sync 	0;
	bra.uni 	$L__BB5_17;
$L__BB5_16:
	setp.lt.u32 	%p8, %r9, 256;
	@%p8 bra 	$L__BB5_20;
$L__BB5_17:
	setp.gt.u32 	%p12, %r1, 127;
	@%p12 bra 	$L__BB5_19;
	ld.shared.u32 	%r37, [%r6+512];
	ld.shared.u32 	%r38, [%r6];
	add.s32 	%r39, %r38, %r37;
	st.shared.u32 	[%r6], %r39;
$L__BB5_19:
	bar.sync 	0;
	bra.uni 	$L__BB5_21;
$L__BB5_20:
	setp.lt.u32 	%p9, %r9, 128;
	@%p9 bra 	$L__BB5_24;
$L__BB5_21:
	setp.gt.u32 	%p13, %r1, 63;
	@%p13 bra 	$L__BB5_23;
	ld.shared.u32 	%r40, [%r6+256];
	ld.shared.u32 	%r41, [%r6];
	add.s32 	%r42, %r41, %r40;
	st.shared.u32 	[%r6], %r42;
$L__BB5_23:
	bar.sync 	0;
$L__BB5_24:
	setp.gt.u32 	%p14, %r1, 31;
	@%p14 bra 	$L__BB5_39;
	setp.lt.u32 	%p15, %r9, 64;
	@%p15 bra 	$L__BB5_27;
	ld.volatile.shared.u32 	%r43, [%r6+128];
	ld.volatile.shared.u32 	%r44, [%r6];
	add.s32 	%r45, %r44, %r43;
	st.volatile.shared.u32 	[%r6], %r45;
	bra.uni 	$L__BB5_28;
$L__BB5_27:
	setp.lt.u32 	%p16, %r9, 32;
	@%p16 bra 	$L__BB5_29;
$L__BB5_28:
	ld.volatile.shared.u32 	%r46, [%r6+64];
	ld.volatile.shared.u32 	%r47, [%r6];
	add.s32 	%r48, %r47, %r46;
	st.volatile.shared.u32 	[%r6], %r48;
	bra.uni 	$L__BB5_30;
$L__BB5_29:
	setp.lt.u32 	%p17, %r9, 16;
	@%p17 bra 	$L__BB5_31;
$L__BB5_30:
	ld.volatile.shared.u32 	%r49, [%r6+32];
	ld.volatile.shared.u32 	%r50, [%r6];
	add.s32 	%r51, %r50, %r49;
	st.volatile.shared.u32 	[%r6], %r51;
	bra.uni 	$L__BB5_32;
$L__BB5_31:
	setp.lt.u32 	%p18, %r9, 8;
	@%p18 bra 	$L__BB5_33;
$L__BB5_32:
	ld.volatile.shared.u32 	%r52, [%r6+16];
	ld.volatile.shared.u32 	%r53, [%r6];
	add.s32 	%r54, %r53, %r52;
	st.volatile.shared.u32 	[%r6], %r54;
	bra.uni 	$L__BB5_34;
$L__BB5_33:
	setp.lt.u32 	%p19, %r9, 4;
	@%p19 bra 	$L__BB5_35;
$L__BB5_34:
	ld.volatile.shared.u32 	%r55, [%r6+8];
	ld.volatile.shared.u32 	%r56, [%r6];
	add.s32 	%r57, %r56, %r55;
	st.volatile.shared.u32 	[%r6], %r57;
	bra.uni 	$L__BB5_36;
$L__BB5_35:
	setp.lt.u32 	%p20, %r9, 2;
	@%p20 bra 	$L__BB5_37;
$L__BB5_36:
	ld.volatile.shared.u32 	%r58, [%r6+4];
	ld.volatile.shared.u32 	%r59, [%r6];
	add.s32 	%r60, %r59, %r58;
	st.volatile.shared.u32 	[%r6], %r60;
$L__BB5_37:
	setp.ne.s32 	%p21, %r1, 0;
	@%p21 bra 	$L__BB5_39;
	ld.volatile.shared.u32 	%r61, [sPartials];
	cvta.to.global.u64 	%rd11, %rd6;
	atom.global.add.u32 	%r62, [%rd11], %r61;
$L__BB5_39:
	ret;

}
	// .globl	_Z17reduction2_kernelILj64EEvPiPKim
.visible .entry _Z17reduction2_kernelILj64EEvPiPKim(
	.param .u64 .ptr .align 1 _Z17reduction2_kernelILj64EEvPiPKim_param_0,
	.param .u64 .ptr .align 1 _Z17reduction2_kernelILj64EEvPiPKim_param_1,
	.param .u64 _Z17reduction2_kernelILj64EEvPiPKim_param_2
)
{
	.reg .pred 	%p<22>;
	.reg .b32 	%r<67>;
	.reg .b64 	%rd<13>;

	ld.param.u64 	%rd6, [_Z17reduction2_kernelILj64EEvPiPKim_param_0];
	ld.param.u64 	%rd7, [_Z17reduction2_kernelILj64EEvPiPKim_param_1];
	ld.param.u64 	%rd8, [_Z17reduction2_kernelILj64EEvPiPKim_param_2];
	mov.u32 	%r1, %tid.x;
	mov.u32 	%r11, %ctaid.x;
	mov.u32 	%r9, %ntid.x;
	mad.lo.s32 	%r12, %r11, %r9, %r1;
	cvt.u64.u32 	%rd12, %r12;
	setp.le.u64 	%p1, %rd8, %rd12;
	mov.b32 	%r64, 0;
	@%p1 bra 	$L__BB6_3;
	mov.u32 	%r14, %nctaid.x;
	mul.lo.s32 	%r15, %r9, %r14;
	cvt.u64.u32 	%rd2, %r15;
	cvta.to.global.u64 	%rd3, %rd7;
	mov.b32 	%r64, 0;
$L__BB6_2:
	shl.b64 	%rd9, %rd12, 2;
	add.s64 	%rd10, %rd3, %rd9;
	ld.global.u32 	%r16, [%rd10];
	add.s32 	%r64, %r16, %r64;
	add.s64 	%rd12, %rd12, %rd2;
	setp.lt.u64 	%p2, %rd12, %rd8;
	@%p2 bra 	$L__BB6_2;
$L__BB6_3:
	shl.b32 	%r17, %r1, 2;
	mov.u32 	%r18, sPartials;
	add.s32 	%r6, %r18, %r17;
	st.shared.u32 	[%r6], %r64;
	bar.sync 	0;
	add.s32 	%r19, %r9, -1;
	and.b32  	%r20, %r9, %r19;
	setp.eq.s32 	%p3, %r20, 0;
	@%p3 bra 	$L__BB6_8;
$L__BB6_4:
	add.s32 	%r21, %r9, -1;
	and.b32  	%r9, %r21, %r9;
	add.s32 	%r22, %r9, -1;
	and.b32  	%r23, %r9, %r22;
	setp.ne.s32 	%p4, %r23, 0;
	@%p4 bra 	$L__BB6_4;
	setp.lt.u32 	%p5, %r1, %r9;
	@%p5 bra 	$L__BB6_7;
	ld.shared.u32 	%r24, [%r6];
	sub.s32 	%r25, %r1, %r9;
	shl.b32 	%r26, %r25, 2;
	add.s32 	%r28, %r18, %r26;
	ld.shared.u32 	%r29, [%r28];
	add.s32 	%r30, %r29, %r24;
	st.shared.u32 	[%r28], %r30;
$L__BB6_7:
	bar.sync 	0;
$L__BB6_8:
	setp.lt.u32 	%p6, %r9, 1024;
	@%p6 bra 	$L__BB6_12;
	setp.gt.u32 	%p10, %r1, 511;
	@%p10 bra 	$L__BB6_11;
	ld.shared.u32 	%r31, [%r6+2048];
	ld.shared.u32 	%r32, [%r6];
	add.s32 	%r33, %r32, %r31;
	st.shared.u32 	[%r6], %r33;
$L__BB6_11:
	bar.sync 	0;
	bra.uni 	$L__BB6_13;
$L__BB6_12:
	setp.lt.u32 	%p7, %r9, 512;
	@%p7 bra 	$L__BB6_16;
$L__BB6_13:
	setp.gt.u32 	%p11, %r1, 255;
	@%p11 bra 	$L__BB6_15;
	ld.shared.u32 	%r34, [%r6+1024];
	ld.shared.u32 	%r35, [%r6];
	add.s32 	%r36, %r35, %r34;
	st.shared.u32 	[%r6], %r36;
$L__BB6_15:
	bar.sync 	0;
	bra.uni 	$L__BB6_17;
$L__BB6_16:
	setp.lt.u32 	%p8, %r9, 256;
	@%p8 bra 	$L__BB6_20;
$L__BB6_17:
	setp.gt.u32 	%p12, %r1, 127;
	@%p12 bra 	$L__BB6_19;
	ld.shared.u32 	%r37, [%r6+512];
	ld.shared.u32 	%r38, [%r6];
	add.s32 	%r39, %r38, %r37;
	st.shared.u32 	[%r6], %r39;
$L__BB6_19:
	bar.sync 	0;
	bra.uni 	$L__BB6_21;
$L__BB6_20:
	setp.lt.u32 	%p9, %r9, 128;
	@%p9 bra 	$L__BB6_24;
$L__BB6_21:
	setp.gt.u32 	%p13, %r1, 63;
	@%p13 bra 	$L__BB6_23;
	ld.shared.u32 	%r40, [%r6+256];
	ld.shared.u32 	%r41, [%r6];
	add.s32 	%r42, %r41, %r40;
	st.shared.u32 	[%r6], %r42;
$L__BB6_23:
	bar.sync 	0;
$L__BB6_24:
	setp.gt.u32 	%p14, %r1, 31;
	@%p14 bra 	$L__BB6_39;
	setp.lt.u32 	%p15, %r9, 64;
	@%p15 bra 	$L__BB6_27;
	ld.volatile.shared.u32 	%r43, [%r6+128];
	ld.volatile.shared.u32 	%r44, [%r6];
	add.s32 	%r45, %r44, %r43;
	st.volatile.shared.u32 	[%r6], %r45;
	bra.uni 	$L__BB6_28;
$L__BB6_27:
	setp.lt.u32 	%p16, %r9, 32;
	@%p16 bra 	$L__BB6_29;
$L__BB6_28:
	ld.volatile.shared.u32 	%r46, [%r6+64];
	ld.volatile.shared.u32 	%r47, [%r6];
	add.s32 	%r48, %r47, %r46;
	st.volatile.shared.u32 	[%r6], %r48;
	bra.uni 	$L__BB6_30;
$L__BB6_29:
	setp.lt.u32 	%p17, %r9, 16;
	@%p17 bra 	$L__BB6_31;
$L__BB6_30:
	ld.volatile.shared.u32 	%r49, [%r6+32];
	ld.volatile.shared.u32 	%r50, [%r6];
	add.s32 	%r51, %r50, %r49;
	st.volatile.shared.u32 	[%r6], %r51;
	bra.uni 	$L__BB6_32;
$L__BB6_31:
	setp.lt.u32 	%p18, %r9, 8;
	@%p18 bra 	$L__BB6_33;
$L__BB6_32:
	ld.volatile.shared.u32 	%r52, [%r6+16];
	ld.volatile.shared.u32 	%r53, [%r6];
	add.s32 	%r54, %r53, %r52;
	st.volatile.shared.u32 	[%r6], %r54;
	bra.uni 	$L__BB6_34;
$L__BB6_33:
	setp.lt.u32 	%p19, %r9, 4;
	@%p19 bra 	$L__BB6_35;
$L__BB6_34:
	ld.volatile.shared.u32 	%r55, [%r6+8];
	ld.volatile.shared.u32 	%r56, [%r6];
	add.s32 	%r57, %r56, %r55;
	st.volatile.shared.u32 	[%r6], %r57;
	bra.uni 	$L__BB6_36;
$L__BB6_35:
	setp.lt.u32 	%p20, %r9, 2;
	@%p20 bra 	$L__BB6_37;
$L__BB6_36:
	ld.volatile.shared.u32 	%r58, [%r6+4];
	ld.volatile.shared.u32 	%r59, [%r6];
	add.s32 	%r60, %r59, %r58;
	st.volatile.shared.u32 	[%r6], %r60;
$L__BB6_37:
	setp.ne.s32 	%p21, %r1, 0;
	@%p21 bra 	$L__BB6_39;
	ld.volatile.shared.u32 	%r61, [sPartials];
	cvta.to.global.u64 	%rd11, %rd6;
	atom.global.add.u32 	%r62, [%rd11], %r61;
$L__BB6_39:
	ret;

}
	// .globl	_Z17reduction2_kernelILj128EEvPiPKim
.visible .entry _Z17reduction2_kernelILj128EEvPiPKim(
	.param .u64 .ptr .align 1 _Z17reduction2_kernelILj128EEvPiPKim_param_0,
	.param .u64 .ptr .align 1 _Z17reduction2_kernelILj128EEvPiPKim_param_1,
	.param .u64 _Z17reduction2_kernelILj128EEvPiPKim_param_2
)
{
	.reg .pred 	%p<22>;
	.reg .b32 	%r<67>;
	.reg .b64 	%rd<13>;

	ld.param.u64 	%rd6, [_Z17reduction2_kernelILj128EEvPiPKim_param_0];
	ld.param.u64 	%rd7, [_Z17reduction2_kernelILj128EEvPiPKim_param_1];
	ld.param.u64 	%rd8, [_Z17reduction2_kernelILj128EEvPiPKim_param_2];
	mov.u32 	%r1, %tid.x;
	mov.u32 	%r11, %ctaid.x;
	mov.u32 	%r9, %ntid.x;
	mad.lo.s32 	%r12, %r11, %r9, %r1;
	cvt.u64.u32 	%rd12, %r12;
	setp.le.u64 	%p1, %rd8, %rd12;
	mov.b32 	%r64, 0;
	@%p1 bra 	$L__BB7_3;
	mov.u32 	%r14, %nctaid.x;
	mul.lo.s32 	%r15, %r9, %r14;
	cvt.u64.u32 	%rd2, %r15;
	cvta.to.global.u64 	%rd3, %rd7;
	mov.b32 	%r64, 0;
$L__BB7_2:
	shl.b64 	%rd9, %rd12, 2;
	add.s64 	%rd10, %rd3, %rd9;
	ld.global.u32 	%r16, [%rd10];
	add.s32 	%r64, %r16, %r64;
	add.s64 	%rd12, %rd12, %rd2;
	setp.lt.u64 	%p2, %rd12, %rd8;
	@%p2 bra 	$L__BB7_2;
$L__BB7_3:
	shl.b32 	%r17, %r1, 2;
	mov.u32 	%r18, sPartials;
	add.s32 	%r6, %r18, %r17;
	st.shared.u32 	[%r6], %r64;
	bar.sync 	0;
	add.s32 	%r19, %r9, -1;
	and.b32  	%r20, %r9, %r19;
	setp.eq.s32 	%p3, %r20, 0;
	@%p3 bra 	$L__BB7_8;
$L__BB7_4:
	add.s32 	%r21, %r9, -1;
	and.b32  	%r9, %r21, %r9;
	add.s32 	%r22, %r9, -1;
	and.b32  	%r23, %r9, %r22;
	setp.ne.s32 	%p4, %r23, 0;
	@%p4 bra 	$L__BB7_4;
	setp.lt.u32 	%p5, %r1, %r9;
	@%p5 bra 	$L__BB7_7;
	ld.shared.u32 	%r24, [%r6];
	sub.s32 	%r25, %r1, %r9;
	shl.b32 	%r26, %r25, 2;
	add.s32 	%r28, %r18, %r26;
	ld.shared.u32 	%r29, [%r28];
	add.s32 	%r30, %r29, %r24;
	st.shared.u32 	[%r28], %r30;
$L__BB7_7:
	bar.sync 	0;
$L__BB7_8:
	setp.lt.u32 	%p6, %r9, 1024;
	@%p6 bra 	$L__BB7_12;
	setp.gt.u32 	%p10, %r1, 511;
	@%p10 bra 	$L__BB7_11;
	ld.shared.u32 	%r31, [%r6+2048];
	ld.shared.u32 	%r32, [%r6];
	add.s32 	%r33, %r32, %r31;
	st.shared.u32 	[%r6], %r33;
$L__BB7_11:
	bar.sync 	0;
	bra.uni 	$L__BB7_13;
$L__BB7_12:
	setp.lt.u32 	%p7, %r9, 512;
	@%p7 bra 	$L__BB7_16;
$L__BB7_13:
	setp.gt.u32 	%p11, %r1, 255;
	@%p11 bra 	$L__BB7_15;
	ld.shared.u32 	%r34, [%r6+1024];
	ld.shared.u32 	%r35, [%r6];
	add.s32 	%r36, %r35, %r34;
	st.shared.u32 	[%r6], %r36;
$L__BB7_15:
	bar.sync 	0;
	bra.uni 	$L__BB7_17;
$L__BB7_16:
	setp.lt.u32 	%p8, %r9, 256;
	@%p8 bra 	$L__BB7_20;
$L__BB7_17:
	setp.gt.u32 	%p12, %r1, 127;
	@%p12 bra 	$L__BB7_19;
	ld.shared.u32 	%r37, [%r6+512];
	ld.shared.u32 	%r38, [%r6];
	add.s32 	%r39, %r38, %r37;
	st.shared.u32 	[%r6], %r39;
$L__BB7_19:
	bar.sync 	0;
	bra.uni 	$L__BB7_21;
$L__BB7_20:
	setp.lt.u32 	%p9, %r9, 128;
	@%p9 bra 	$L__BB7_24;
$L__BB7_21:
	setp.gt.u32 	%p13, %r1, 63;
	@%p13 bra 	$L__BB7_23;
	ld.shared.u32 	%r40, [%r6+256];
	ld.shared.u32 	%r41, [%r6];
	add.s32 	%r42, %r41, %r40;
	st.shared.u32 	[%r6], %r42;
$L__BB7_23:
	bar.sync 	0;
$L__BB7_24:
	setp.gt.u32 	%p14, %r1, 31;
	@%p14 bra 	$L__BB7_39;
	setp.lt.u32 	%p15, %r9, 64;
	@%p15 bra 	$L__BB7_27;
	ld.volatile.shared.u32 	%r43, [%r6+128];
	ld.volatile.shared.u32 	%r44, [%r6];
	add.s32 	%r45, %r44, %r43;
	st.volatile.shared.u32 	[%r6], %r45;
	bra.uni 	$L__BB7_28;
$L__BB7_27:
	setp.lt.u32 	%p16, %r9, 32;
	@%p16 bra 	$L__BB7_29;
$L__BB7_28:
	ld.volatile.shared.u32 	%r46, [%r6+64];
	ld.volatile.shared.u32 	%r47, [%r6];
	add.s32 	%r48, %r47, %r46;
	st.volatile.shared.u32 	[%r6], %r48;
	bra.uni 	$L__BB7_30;
$L__BB7_29:
	setp.lt.u32 	%p17, %r9, 16;
	@%p17 bra 	$L__BB7_31;
$L__BB7_30:
	ld.volatile.shared.u32 	%r49, [%r6+32];
	ld.volatile.shared.u32 	%r50, [%r6];
	add.s32 	%r51, %r50, %r49;
	st.volatile.shared.u32 	[%r6], %r51;
	bra.uni 	$L__BB7_32;
$L__BB7_31:
	setp.lt.u32 	%p18, %r9, 8;
	@%p18 bra 	$L__BB7_33;
$L__BB7_32:
	ld.volatile.shared.u32 	%r52, [%r6+16];
	ld.volatile.shared.u32 	%r53, [%r6];
	add.s32 	%r54, %r53, %r52;
	st.volatile.shared.u32 	[%r6], %r54;
	bra.uni 	$L__BB7_34;
$L__BB7_33:
	setp.lt.u32 	%p19, %r9, 4;
	@%p19 bra 	$L__BB7_35;
$L__BB7_34:
	ld.volatile.shared.u32 	%r55, [%r6+8];
	ld.volatile.shared.u32 	%r56, [%r6];
	add.s32 	%r57, %r56, %r55;
	st.volatile.shared.u32 	[%r6], %r57;
	bra.uni 	$L__BB7_36;
$L__BB7_35:
	setp.lt.u32 	%p20, %r9, 2;
	@%p20 bra 	$L__BB7_37;
$L__BB7_36:
	ld.volatile.shared.u32 	%r58, [%r6+4];
	ld.volatile.shared.u32 	%r59, [%r6];
	add.s32 	%r60, %r59, %r58;
	st.volatile.shared.u32 	[%r6], %r60;
$L__BB7_37:
	setp.ne.s32 	%p21, %r1, 0;
	@%p21 bra 	$L__BB7_39;
	ld.volatile.shared.u32 	%r61, [sPartials];
	cvta.to.global.u64 	%rd11, %rd6;
	atom.global.add.u32 	%r62, [%rd11], %r61;
$L__BB7_39:
	ret;

}
	// .globl	_Z17reduction2_kernelILj256EEvPiPKim
.visible .entry _Z17reduction2_kernelILj256EEvPiPKim(
	.param .u64 .ptr .align 1 _Z17reduction2_kernelILj256EEvPiPKim_param_0,
	.param .u64 .ptr .align 1 _Z17reduction2_kernelILj256EEvPiPKim_param_1,
	.param .u64 _Z17reduction2_kernelILj256EEvPiPKim_param_2
)
{
	.reg .pred 	%p<22>;
	.reg .b32 	%r<67>;
	.reg .b64 	%rd<13>;

	ld.param.u64 	%rd6, [_Z17reduction2_kernelILj256EEvPiPKim_param_0];
	ld.param.u64 	%rd7, [_Z17reduction2_kernelILj256EEvPiPKim_param_1];
	ld.param.u64 	%rd8, [_Z17reduction2_kernelILj256EEvPiPKim_param_2];
	mov.u32 	%r1, %tid.x;
	mov.u32 	%r11, %ctaid.x;
	mov.u32 	%r9, %ntid.x;
	mad.lo.s32 	%r12, %r11, %r9, %r1;
	cvt.u64.u32 	%rd12, %r12;
	setp.le.u64 	%p1, %rd8, %rd12;
	mov.b32 	%r64, 0;
	@%p1 bra 	$L__BB8_3;
	mov.u32 	%r14, %nctaid.x;
	mul.lo.s32 	%r15, %r9, %r14;
	cvt.u64.u32 	%rd2, %r15;
	cvta.to.global.u64 	%rd3, %rd7;
	mov.b32 	%r64, 0;
$L__BB8_2:
	shl.b64 	%rd9, %rd12, 2;
	add.s64 	%rd10, %rd3, %rd9;
	ld.global.u32 	%r16, [%rd10];
	add.s32 	%r64, %r16, %r64;
	add.s64 	%rd12, %rd12, %rd2;
	setp.lt.u64 	%p2, %rd12, %rd8;
	@%p2 bra 	$L__BB8_2;
$L__BB8_3:
	shl.b32 	%r17, %r1, 2;
	mov.u32 	%r18, sPartials;
	add.s32 	%r6, %r18, %r17;
	st.shared.u32 	[%r6], %r64;
	bar.sync 	0;
	add.s32 	%r19, %r9, -1;
	and.b32  	%r20, %r9, %r19;
	setp.eq.s32 	%p3, %r20, 0;
	@%p3 bra 	$L__BB8_8;
$L__BB8_4:
	add.s32 	%r21, %r9, -1;
	and.b32  	%r9, %r21, %r9;
	add.s32 	%r22, %r9, -1;
	and.b32  	%r23, %r9, %r22;
	setp.ne.s32 	%p4, %r23, 0;
	@%p4 bra 	$L__BB8_4;
	setp.lt.u32 	%p5, %r1, %r9;
	@%p5 bra 	$L__BB8_7;
	ld.shared.u32 	%r24, [%r6];
	sub.s32 	%r25, %r1, %r9;
	shl.b32 	%r26, %r25, 2;
	add.s32 	%r28, %r18, %r26;
	ld.shared.u32 	%r29, [%r28];
	add.s32 	%r30, %r29, %r24;
	st.shared.u32 	[%r28], %r30;
$L__BB8_7:
	bar.sync 	0;
$L__BB8_8:
	setp.lt.u32 	%p6, %r9, 1024;
	@%p6 bra 	$L__BB8_12;
	setp.gt.u32 	%p10, %r1, 511;
	@%p10 bra 	$L__BB8_11;
	ld.shared.u32 	%r31, [%r6+2048];
	ld.shared.u32 	%r32, [%r6];
	add.s32 	%r33, %r32, %r31;
	st.shared.u32 	[%r6], %r33;
$L__BB8_11:
	bar.sync 	0;
	bra.uni 	$L__BB8_13;
$L__BB8_12:
	setp.lt.u32 	%p7, %r9, 512;
	@%p7 bra 	$L__BB8_16;
$L__BB8_13:
	setp.gt.u32 	%p11, %r1, 255;
	@%p11 bra 	$L__BB8_15;
	ld.shared.u32 	%r34, [%r6+1024];
	ld.shared.u32 	%r35, [%r6];
	add.s32 	%r36, %r35, %r34;
	st.shared.u32 	[%r6], %r36;
$L__BB8_15:
	bar.sync 	0;
	bra.uni 	$L__BB8_17;
$L__BB8_16:
	setp.lt.u32 	%p8, %r9, 256;
	@%p8 bra 	$L__BB8_20;
$L__BB8_17:
	setp.gt.u32 	%p12, %r1, 127;
	@%p12 bra 	$L__BB8_19;
	ld.shared.u32 	%r37, [%r6+512];
	ld.shared.u32 	%r38, [%r6];
	add.s32 	%r39, %r38, %r37;
	st.shared.u32 	[%r6], %r39;
$L__BB8_19:
	bar.sync 	0;
	bra.uni 	$L__BB8_21;
$L__BB8_20:
	setp.lt.u32 	%p9, %r9, 128;
	@%p9 bra 	$L__BB8_24;
$L__BB8_21:
	setp.gt.u32 	%p13, %r1, 63;
	@%p13 bra 	$L__BB8_23;
	ld.shared.u32 	%r40, [%r6+256];
	ld.shared.u32 	%r41, [%r6];
	add.s32 	%r42, %r41, %r40;
	st.shared.u32 	[%r6], %r42;
$L__BB8_23:
	bar.sync 	0;
$L__BB8_24:
	setp.gt.u32 	%p14, %r1, 31;
	@%p14 bra 	$L__BB8_39;
	setp.lt.u32 	%p15, %r9, 64;
	@%p15 bra 	$L__BB8_27;
	ld.volatile.shared.u32 	%r43, [%r6+128];
	ld.volatile.shared.u32 	%r44, [%r6];
	add.s32 	%r45, %r44, %r43;
	st.volatile.shared.u32 	[%r6], %r45;
	bra.uni 	$L__BB8_28;
$L__BB8_27:
	setp.lt.u32 	%p16, %r9, 32;
	@%p16 bra 	$L__BB8_29;
$L__BB8_28:
	ld.volatile.shared.u32 	%r46, [%r6+64];
	ld.volatile.shared.u32 	%r47, [%r6];
	add.s32 	%r48, %r47, %r46;
	st.volatile.shared.u32 	[%r6], %r48;
	bra.uni 	$L__BB8_30;
$L__BB8_29:
	setp.lt.u32 	%p17, %r9, 16;
	@%p17 bra 	$L__BB8_31;
$L__BB8_30:
	ld.volatile.shared.u32 	%r49, [%r6+32];
	ld.volatile.shared.u32 	%r50, [%r6];
	add.s32 	%r51, %r50, %r49;
	st.volatile.shared.u32 	[%r6], %r51;
	bra.uni 	$L__BB8_32;
$L__BB8_31:
	setp.lt.u32 	%p18, %r9, 8;
	@%p18 bra 	$L__BB8_33;
$L__BB8_32:
	ld.volatile.shared.u32 	%r52, [%r6+16];
	ld.volatile.shared.u32 	%r53, [%r6];
	add.s32 	%r54, %r53, %r52;
	st.volatile.shared.u32 	[%r6], %r54;
	bra.uni 	$L__BB8_34;
$L__BB8_33:
	setp.lt.u32 	%p19, %r9, 4;
	@%p19 bra 	$L__BB8_35;
$L__BB8_34:
	ld.volatile.shared.u32 	%r55, [%r6+8];
	ld.volatile.shared.u32 	%r56, [%r6];
	add.s32 	%r57, %r56, %r55;
	st.volatile.shared.u32 	[%r6], %r57;
	bra.uni 	$L__BB8_36;
$L__BB8_35:
	setp.lt.u32 	%p20, %r9, 2;
	@%p20 bra 	$L__BB8_37;
$L__BB8_36:
	ld.volatile.shared.u32 	%r58, [%r6+4];
	ld.volatile.shared.u32 	%r59, [%r6];
	add.s32 	%r60, %r59, %r58;
	st.volatile.shared.u32 	[%r6], %r60;
$L__BB8_37:
	setp.ne.s32 	%p21, %r1, 0;
	@%p21 bra 	$L__BB8_39;
	ld.volatile.shared.u32 	%r61, [sPartials];
	cvta.to.global.u64 	%rd11, %rd6;
	atom.global.add.u32 	%r62, [%rd11], %r61;
$L__BB8_39:
	ret;

}
	// .globl	_Z17reduction2_kernelILj512EEvPiPKim
.visible .entry _Z17reduction2_kernelILj512EEvPiPKim(
	.param .u64 .ptr .align 1 _Z17reduction2_kernelILj512EEvPiPKim_param_0,
	.param .u64 .ptr .align 1 _Z17reduction2_kernelILj512EEvPiPKim_param_1,
	.param .u64 _Z17reduction2_kernelILj512EEvPiPKim_param_2
)
{
	.reg .pred 	%p<22>;
	.reg .b32 	%r<67>;
	.reg .b64 	%rd<13>;

	ld.param.u64 	%rd6, [_Z17reduction2_kernelILj512EEvPiPKim_param_0];
	ld.param.u64 	%rd7, [_Z17reduction2_kernelILj512EEvPiPKim_param_1];
	ld.param.u64 	%rd8, [_Z17reduction2_kernelILj512EEvPiPKim_param_2];
	mov.u32 	%r1, %tid.x;
	mov.u32 	%r11, %ctaid.x;
	mov.u32 	%r9, %ntid.x;
	mad.lo.s32 	%r12, %r11, %r9, %r1;
	cvt.u64.u32 	%rd12, %r12;
	setp.le.u64 	%p1, %rd8, %rd12;
	mov.b32 	%r64, 0;
	@%p1 bra 	$L__BB9_3;
	mov.u32 	%r14, %nctaid.x;
	mul.lo.s32 	%r15, %r9, %r14;
	cvt.u64.u32 	%rd2, %r15;
	cvta.to.global.u64 	%rd3, %rd7;
	mov.b32 	%r64, 0;
$L__BB9_2:
	shl.b64 	%rd9, %rd12, 2;
	add.s64 	%rd10, %rd3, %rd9;
	ld.global.u32 	%r16, [%rd10];
	add.s32 	%r64, %r16, %r64;
	add.s64 	%rd12, %rd12, %rd2;
	setp.lt.u64 	%p2, %rd12, %rd8;
	@%p2 bra 	$L__BB9_2;
$L__BB9_3:
	shl.b32 	%r17, %r1, 2;
	mov.u32 	%r18, sPartials;
	add.s32 	%r6, %r18, %r17;
	st.shared.u32 	[%r6], %r64;
	bar.sync 	0;
	add.s32 	%r19, %r9, -1;
	and.b32  	%r20, %r9, %r19;
	setp.eq.s32 	%p3, %r20, 0;
	@%p3 bra 	$L__BB9_8;
$L__BB9_4:
	add.s32 	%r21, %r9, -1;
	and.b32  	%r9, %r21, %r9;
	add.s32 	%r22, %r9, -1;
	and.b32  	%r23, %r9, %r22;
	setp.ne.s32 	%p4, %r23, 0;
	@%p4 bra 	$L__BB9_4;
	setp.lt.u32 	%p5, %r1, %r9;
	@%p5 bra 	$L__BB9_7;
	ld.shared.u32 	%r24, [%r6];
	sub.s32 	%r25, %r1, %r9;
	shl.b32 	%r26, %r25, 2;
	add.s32 	%r28, %r18, %r26;
	ld.shared.u32 	%r29, [%r28];
	add.s32 	%r30, %r29, %r24;
	st.shared.u32 	[%r28], %r30;
$L__BB9_7:
	bar.sync 	0;
$L__BB9_8:
	setp.lt.u32 	%p6, %r9, 1024;
	@%p6 bra 	$L__BB9_12;
	setp.gt.u32 	%p10, %r1, 511;
	@%p10 bra 	$L__BB9_11;
	ld.shared.u32 	%r31, [%r6+2048];
	ld.shared.u32 	%r32, [%r6];
	add.s32 	%r33, %r32, %r31;
	st.shared.u32 	[%r6], %r33;
$L__BB9_11:
	bar.sync 	0;
	bra.uni 	$L__BB9_13;
$L__BB9_12:
	setp.lt.u32 	%p7, %r9, 512;
	@%p7 bra 	$L__BB9_16;
$L__BB9_13:
	setp.gt.u32 	%p11, %r1, 255;
	@%p11 bra 	$L__BB9_15;
	ld.shared.u32 	%r34, [%r6+1024];
	ld.shared.u32 	%r35, [%r6];
	add.s32 	%r36, %r35, %r34;
	st.shared.u32 	[%r6], %r36;
$L__BB9_15:
	bar.sync 	0;
	bra.uni 	$L__BB9_17;
$L__BB9_16:
	setp.lt.u32 	%p8, %r9, 256;
	@%p8 bra 	$L__BB9_20;
$L__BB9_17:
	setp.gt.u32 	%p12, %r1, 127;
	@%p12 bra 	$L__BB9_19;
	ld.shared.u32 	%r37, [%r6+512];
	ld.shared.u32 	%r38, [%r6];
	add.s32 	%r39, %r38, %r37;
	st.shared.u32 	[%r6], %r39;
$L__BB9_19:
	bar.sync 	0;
	bra.uni 	$L__BB9_21;
$L__BB9_20:
	setp.lt.u32 	%p9, %r9, 128;
	@%p9 bra 	$L__BB9_24;
$L__BB9_21:
	setp.gt.u32 	%p13, %r1, 63;
	@%p13 bra 	$L__BB9_23;
	ld.shared.u32 	%r40, [%r6+256];
	ld.shared.u32 	%r41, [%r6];
	add.s32 	%r42, %r41, %r40;
	st.shared.u32 	[%r6], %r42;
$L__BB9_23:
	bar.sync 	0;
$L__BB9_24:
	setp.gt.u32 	%p14, %r1, 31;
	@%p14 bra 	$L__BB9_39;
	setp.lt.u32 	%p15, %r9, 64;
	@%p15 bra 	$L__BB9_27;
	ld.volatile.shared.u32 	%r43, [%r6+128];
	ld.volatile.shared.u32 	%r44, [%r6];
	add.s32 	%r45, %r44, %r43;
	st.volatile.shared.u32 	[%r6], %r45;
	bra.uni 	$L__BB9_28;
$L__BB9_27:
	setp.lt.u32 	%p16, %r9, 32;
	@%p16 bra 	$L__BB9_29;
$L__BB9_28:
	ld.volatile.shared.u32 	%r46, [%r6+64];
	ld.volatile.shared.u32 	%r47, [%r6];
	add.s32 	%r48, %r47, %r46;
	st.volatile.shared.u32 	[%r6], %r48;
	bra.uni 	$L__BB9_30;
$L__BB9_29:
	setp.lt.u32 	%p17, %r9, 16;
	@%p17 bra 	$L__BB9_31;
$L__BB9_30:
	ld.volatile.shared.u32 	%r49, [%r6+32];
	ld.volatile.shared.u32 	%r50, [%r6];
	add.s32 	%r51, %r50, %r49;
	st.volatile.shared.u32 	[%r6], %r51;
	bra.uni 	$L__BB9_32;
$L__BB9_31:
	setp.lt.u32 	%p18, %r9, 8;
	@%p18 bra 	$L__BB9_33;
$L__BB9_32:
	ld.volatile.shared.u32 	%r52, [%r6+16];
	ld.volatile.shared.u32 	%r53, [%r6];
	add.s32 	%r54, %r53, %r52;
	st.volatile.shared.u32 	[%r6], %r54;
	bra.uni 	$L__BB9_34;
$L__BB9_33:
	setp.lt.u32 	%p19, %r9, 4;
	@%p19 bra 	$L__BB9_35;
$L__BB9_34:
	ld.volatile.shared.u32 	%r55, [%r6+8];
	ld.volatile.shared.u32 	%r56, [%r6];
	add.s32 	%r57, %r56, %r55;
	st.volatile.shared.u32 	[%r6], %r57;
	bra.uni 	$L__BB9_36;
$L__BB9_35:
	setp.lt.u32 	%p20, %r9, 2;
	@%p20 bra 	$L__BB9_37;
$L__BB9_36:
	ld.volatile.shared.u32 	%r58, [%r6+4];
	ld.volatile.shared.u32 	%r59, [%r6];
	add.s32 	%r60, %r59, %r58;
	st.volatile.shared.u32 	[%r6], %r60;
$L__BB9_37:
	setp.ne.s32 	%p21, %r1, 0;
	@%p21 bra 	$L__BB9_39;
	ld.volatile.shared.u32 	%r61, [sPartials];
	cvta.to.global.u64 	%rd11, %rd6;
	atom.global.add.u32 	%r62, [%rd11], %r61;
$L__BB9_39:
	ret;

}
	// .globl	_Z17reduction2_kernelILj1024EEvPiPKim
.visible .entry _Z17reduction2_kernelILj1024EEvPiPKim(
	.param .u64 .ptr .align 1 _Z17reduction2_kernelILj1024EEvPiPKim_param_0,
	.param .u64 .ptr .align 1 _Z17reduction2_kernelILj1024EEvPiPKim_param_1,
	.param .u64 _Z17reduction2_kernelILj1024EEvPiPKim_param_2
)
{
	.reg .pred 	%p<22>;
	.reg .b32 	%r<67>;
	.reg .b64 	%rd<13>;

	ld.param.u64 	%rd6, [_Z17reduction2_kernelILj1024EEvPiPKim_param_0];
	ld.param.u64 	%rd7, [_Z17reduction2_kernelILj1024EEvPiPKim_param_1];
	ld.param.u64 	%rd8, [_Z17reduction2_kernelILj1024EEvPiPKim_param_2];
	mov.u32 	%r1, %tid.x;
	mov.u32 	%r11, %ctaid.x;
	mov.u32 	%r9, %ntid.x;
	mad.lo.s32 	%r12, %r11, %r9, %r1;
	cvt.u64.u32 	%rd12, %r12;
	setp.le.u64 	%p1, %rd8, %rd12;
	mov.b32 	%r64, 0;
	@%p1 bra 	$L__BB10_3;
	mov.u32 	%r14, %nctaid.x;
	mul.lo.s32 	%r15, %r9, %r14;
	cvt.u64.u32 	%rd2, %r15;
	cvta.to.global.u64 	%rd3, %rd7;
	mov.b32 	%r64, 0;
$L__BB10_2:
	shl.b64 	%rd9, %rd12, 2;
	add.s64 	%rd10, %rd3, %rd9;
	ld.global.u32 	%r16, [%rd10];
	add.s32 	%r64, %r16, %r64;
	add.s64 	%rd12, %rd12, %rd2;
	setp.lt.u64 	%p2, %rd12, %rd8;
	@%p2 bra 	$L__BB10_2;
$L__BB10_3:
	shl.b32 	%r17, %r1, 2;
	mov.u32 	%r18, sPartials;
	add.s32 	%r6, %r18, %r17;
	st.shared.u32 	[%r6], %r64;
	bar.sync 	0;
	add.s32 	%r19, %r9, -1;
	and.b32  	%r20, %r9, %r19;
	setp.eq.s32 	%p3, %r20, 0;
	@%p3 bra 	$L__BB10_8;
$L__BB10_4:
	add.s32 	%r21, %r9, -1;
	and.b32  	%r9, %r21, %r9;
	add.s32 	%r22, %r9, -1;
	and.b32  	%r23, %r9, %r22;
	setp.ne.s32 	%p4, %r23, 0;
	@%p4 bra 	$L__BB10_4;
	setp.lt.u32 	%p5, %r1, %r9;
	@%p5 bra 	$L__BB10_7;
	ld.shared.u32 	%r24, [%r6];
	sub.s32 	%r25, %r1, %r9;
	shl.b32 	%r26, %r25, 2;
	add.s32 	%r28, %r18, %r26;
	ld.shared.u32 	%r29, [%r28];
	add.s32 	%r30, %r29, %r24;
	st.shared.u32 	[%r28], %r30;
$L__BB10_7:
	bar.sync 	0;
$L__BB10_8:
	setp.lt.u32 	%p6, %r9, 1024;
	@%p6 bra 	$L__BB10_12;
	setp.gt.u32 	%p10, %r1, 511;
	@%p10 bra 	$L__BB10_11;
	ld.shared.u32 	%r31, [%r6+2048];
	ld.shared.u32 	%r32, [%r6];
	add.s32 	%r33, %r32, %r31;
	st.shared.u32 	[%r6], %r33;
$L__BB10_11:
	bar.sync 	0;
	bra.uni 	$L__BB10_13;
$L__BB10_12:
	setp.lt.u32 	%p7, %r9, 512;
	@%p7 bra 	$L__BB10_16;
$L__BB10_13:
	setp.gt.u32 	%p11, %r1, 255;
	@%p11 bra 	$L__BB10_15;
	ld.shared.u32 	%r34, [%r6+1024];
	ld.shared.u32 	%r35, [%r6];
	add.s32 	%r36, %r35, %r34;
	st.shared.u32 	[%r6], %r36;
$L__BB10_15:
	bar.sync 	0;
	bra.uni 	$L__BB10_17;
$L__BB10_16:
	setp.lt.u32 	%p8, %r9, 256;
	@%p8 bra 	$L__BB10_20;
$L__BB10_17:
	setp.gt.u32 	%p12, %r1, 127;
	@%p12 bra 	$L__BB10_19;
	ld.shared.u32 	%r37, [%r6+512];
	ld.shared.u32 	%r38, [%r6];
	add.s32 	%r39, %r38, %r37;
	st.shared.u32 	[%r6], %r39;
$L__BB10_19:
	bar.sync 	0;
	bra.uni 	$L__BB10_21;
$L__BB10_20:
	setp.lt.u32 	%p9, %r9, 128;
	@%p9 bra 	$L__BB10_24;
$L__BB10_21:
	setp.gt.u32 	%p13, %r1, 63;
	@%p13 bra 	$L__BB10_23;
	ld.shared.u32 	%r40, [%r6+256];
	ld.shared.u32 	%r41, [%r6];
	add.s32 	%r42, %r41, %r40;
	st.shared.u32 	[%r6], %r42;
$L__BB10_23:
	bar.sync 	0;
$L__BB10_24:
	setp.gt.u32 	%p14, %r1, 31;
	@%p14 bra 	$L__BB10_39;
	setp.lt.u32 	%p15, %r9, 64;
	@%p15 bra 	$L__BB10_27;
	ld.volatile.shared.u32 	%r43, [%r6+128];
	ld.volatile.shared.u32 	%r44, [%r6];
	add.s32 	%r45, %r44, %r43;
	st.volatile.shared.u32 	[%r6], %r45;
	bra.uni 	$L__BB10_28;
$L__BB10_27:
	setp.lt.u32 	%p16, %r9, 32;
	@%p16 bra 	$L__BB10_29;
$L__BB10_28:
	ld.volatile.shared.u32 	%r46, [%r6+64];
	ld.volatile.shared.u32 	%r47, [%r6];
	add.s32 	%r48, %r47, %r46;
	st.volatile.shared.u32 	[%r6], %r48;
	bra.uni 	$L__BB10_30;
$L__BB10_29:
	setp.lt.u32 	%p17, %r9, 16;
	@%p17 bra 	$L__BB10_31;
$L__BB10_30:
	ld.volatile.shared.u32 	%r49, [%r6+32];
	ld.volatile.shared.u32 	%r50, [%r6];
	add.s32 	%r51, %r50, %r49;
	st.volatile.shared.u32 	[%r6], %r51;
	bra.uni 	$L__BB10_32;
$L__BB10_31:
	setp.lt.u32 	%p18, %r9, 8;
	@%p18 bra 	$L__BB10_33;
$L__BB10_32:
	ld.volatile.shared.u32 	%r52, [%r6+16];
	ld.volatile.shared.u32 	%r53, [%r6];
	add.s32 	%r54, %r53, %r52;
	st.volatile.shared.u32 	[%r6], %r54;
	bra.uni 	$L__BB10_34;
$L__BB10_33:
	setp.lt.u32 	%p19, %r9, 4;
	@%p19 bra 	$L__BB10_35;
$L__BB10_34:
	ld.volatile.shared.u32 	%r55, [%r6+8];
	ld.volatile.shared.u32 	%r56, [%r6];
	add.s32 	%r57, %r56, %r55;
	st.volatile.shared.u32 	[%r6], %r57;
	bra.uni 	$L__BB10_36;
$L__BB10_35:
	setp.lt.u32 	%p20, %r9, 2;
	@%p20 bra 	$L__BB10_37;
$L__BB10_36:
	ld.volatile.shared.u32 	%r58, [%r6+4];
	ld.volatile.shared.u32 	%r59, [%r6];
	add.s32 	%r60, %r59, %r58;
	st.volatile.shared.u32 	[%r6], %r60;
$L__BB10_37:
	setp.ne.s32 	%p21, %r1, 0;
	@%p21 bra 	$L__BB10_39;
	ld.volatile.shared.u32 	%r61, [sPartials];
	cvta.to.global.u64 	%rd11, %rd6;
	atom.global.add.u32 	%r62, [%rd11], %r61;
$L__BB10_39:
	ret;

}


// ===== COMPILED SASS (sm_100) =====

	.target	sm_100

	.elftype	@"ET_EXEC"


//--------------------- .note.nv.tkinfo           --------------------------
	.section	.note.nv.tkinfo,"",@"SHT_NOTE"
	.sectionflags	@"SHF_NOTE_NV_TKINFO"
	.tkinfo
        /*0018*/ 	.word	0x00000002
        /*0030*/ 	.string	""
        /*0030*/ 	.string	"ptxas"
        /*0030*/ 	.string	"Cuda compilation tools, release 13.0, V13.0.88"
        /*0030*/ 	.string	"Build cuda_13.0.r13.0/compiler.36424714_0"
        /*0030*/ 	.string	"-arch sm_100 -m 64 "



//--------------------- .note.nv.cuinfo           --------------------------
	.section	.note.nv.cuinfo,"",@"SHT_NOTE"
	.sectionflags	@"SHF_NOTE_NV_CUINFO"
        /*0018*/ 	.short	0x0002
        /*001a*/ 	.short	0x0064
        /*001c*/ 	.short	0x0082
	.zero		2


//--------------------- .nv.info                  --------------------------
	.section	.nv.info,"",@"SHT_CUDA_INFO"
	.align	4


	//----- nvinfo : EIATTR_REGCOUNT
	.align		4
        /*0000*/ 	.byte	0x04, 0x2f
        /*0002*/ 	.short	(.L_1 - .L_0)
	.align		4
.L_0:
        /*0004*/ 	.word	index@(_Z17reduction2_kernelILj1EEvPiPKim)
        /*0008*/ 	.word	0x0000000e


	//----- nvinfo : EIATTR_FRAME_SIZE
	.align		4
.L_1:
        /*000c*/ 	.byte	0x04, 0x11
        /*000e*/ 	.short	(.L_3 - .L_2)
	.align		4
.L_2:
        /*0010*/ 	.word	index@(_Z17reduction2_kernelILj1EEvPiPKim)
        /*0014*/ 	.word	0x00000000


	//----- nvinfo : EIATTR_REGCOUNT
	.align		4
.L_3:
        /*0018*/ 	.byte	0x04, 0x2f
        /*001a*/ 	.short	(.L_5 - .L_4)
	.align		4
.L_4:
        /*001c*/ 	.word	index@(_Z17reduction2_kernelILj2EEvPiPKim)
        /*0020*/ 	.word	0x0000000e


	//----- nvinfo : EIATTR_FRAME_SIZE
	.align		4
.L_5:
        /*0024*/ 	.byte	0x04, 0x11
        /*0026*/ 	.short	(.L_7 - .L_6)
	.align		4
.L_6:
        /*0028*/ 	.word	index@(_Z17reduction2_kernelILj2EEvPiPKim)
        /*002c*/ 	.word	0x00000000


	//----- nvinfo : EIATTR_REGCOUNT
	.align		4
.L_7:
        /*0030*/ 	.byte	0x04, 0x2f
        /*0032*/ 	.short	(.L_9 - .L_8)
	.align		4
.L_8:
        /*0034*/ 	.word	index@(_Z17reduction2_kernelILj4EEvPiPKim)
        /*0038*/ 	.word	0x0000000e


	//----- nvinfo : EIATTR_FRAME_SIZE
	.align		4
.L_9:
        /*003c*/ 	.byte	0x04, 0x11
        /*003e*/ 	.short	(.L_11 - .L_10)
	.align		4
.L_10:
        /*0040*/ 	.word	index@(_Z17reduction2_kernelILj4EEvPiPKim)
        /*0044*/ 	.word	0x00000000


	//----- nvinfo : EIATTR_REGCOUNT
	.align		4
.L_11:
        /*0048*/ 	.byte	0x04, 0x2f
        /*004a*/ 	.short	(.L_13 - .L_12)
	.align		4
.L_12:
        /*004c*/ 	.word	index@(_Z17reduction2_kernelILj8EEvPiPKim)
        /*0050*/ 	.word	0x0000000e


	//----- nvinfo : EIATTR_FRAME_SIZE
	.align		4
.L_13:
        /*0054*/ 	.byte	0x04, 0x11
        /*0056*/ 	.short	(.L_15 - .L_14)
	.align		4
.L_14:
        /*0058*/ 	.word	index@(_Z17reduction2_kernelILj8EEvPiPKim)
        /*005c*/ 	.word	0x00000000


	//----- nvinfo : EIATTR_REGCOUNT
	.align		4
.L_15:
        /*0060*/ 	.byte	0x04, 0x2f
        /*0062*/ 	.short	(.L_17 - .L_16)
	.align		4
.L_16:
        /*0064*/ 	.word	index@(_Z17reduction2_kernelILj16EEvPiPKim)
        /*0068*/ 	.word	0x0000000e


	//----- nvinfo : EIATTR_FRAME_SIZE
	.align		4
.L_17:
        /*006c*/ 	.byte	0x04, 0x11
        /*006e*/ 	.short	(.L_19 - .L_18)
	.align		4
.L_18:
        /*0070*/ 	.word	index@(_Z17reduction2_kernelILj16EEvPiPKim)
        /*0074*/ 	.word	0x00000000


	//----- nvinfo : EIATTR_REGCOUNT
	.align		4
.L_19:
        /*0078*/ 	.byte	0x04, 0x2f
        /*007a*/ 	.short	(.L_21 - .L_20)
	.align		4
.L_20:
        /*007c*/ 	.word	index@(_Z17reduction2_kernelILj32EEvPiPKim)
        /*0080*/ 	.word	0x0000000e


	//----- nvinfo : EIATTR_FRAME_SIZE
	.align		4
.L_21:
        /*0084*/ 	.byte	0x04, 0x11
        /*0086*/ 	.short	(.L_23 - .L_22)
	.align		4
.L_22:
        /*0088*/ 	.word	index@(_Z17reduction2_kernelILj32EEvPiPKim)
        /*008c*/ 	.word	0x00000000


	//----- nvinfo : EIATTR_REGCOUNT
	.align		4
.L_23:
        /*0090*/ 	.byte	0x04, 0x2f
        /*0092*/ 	.short	(.L_25 - .L_24)
	.align		4
.L_24:
        /*0094*/ 	.word	index@(_Z17reduction2_kernelILj64EEvPiPKim)
        /*0098*/ 	.word	0x0000000e


	//----- nvinfo : EIATTR_FRAME_SIZE
	.align		4
.L_25:
        /*009c*/ 	.byte	0x04, 0x11
        /*009e*/ 	.short	(.L_27 - .L_26)
	.align		4
.L_26:
        /*00a0*/ 	.word	index@(_Z17reduction2_kernelILj64EEvPiPKim)
        /*00a4*/ 	.word	0x00000000


	//----- nvinfo : EIATTR_REGCOUNT
	.align		4
.L_27:
        /*00a8*/ 	.byte	0x04, 0x2f
        /*00aa*/ 	.short	(.L_29 - .L_28)
	.align		4
.L_28:
        /*00ac*/ 	.word	index@(_Z17reduction2_kernelILj128EEvPiPKim)
        /*00b0*/ 	.word	0x0000000e


	//----- nvinfo : EIATTR_FRAME_SIZE
	.align		4
.L_29:
        /*00b4*/ 	.byte	0x04, 0x11
        /*00b6*/ 	.short	(.L_31 - .L_30)
	.align		4
.L_30:
        /*00b8*/ 	.word	index@(_Z17reduction2_kernelILj128EEvPiPKim)
        /*00bc*/ 	.word	0x00000000


	//----- nvinfo : EIATTR_REGCOUNT
	.align		4
.L_31:
        /*00c0*/ 	.byte	0x04, 0x2f
        /*00c2*/ 	.short	(.L_33 - .L_32)
	.align		4
.L_32:
        /*00c4*/ 	.word	index@(_Z17reduction2_kernelILj256EEvPiPKim)
        /*00c8*/ 	.word	0x0000000e


	//----- nvinfo : EIATTR_FRAME_SIZE
	.align		4
.L_33:
        /*00cc*/ 	.byte	0x04, 0x11
        /*00ce*/ 	.short	(.L_35 - .L_34)
	.align		4
.L_34:
        /*00d0*/ 	.word	index@(_Z17reduction2_kernelILj256EEvPiPKim)
        /*00d4*/ 	.word	0x00000000


	//----- nvinfo : EIATTR_REGCOUNT
	.align		4
.L_35:
        /*00d8*/ 	.byte	0x04, 0x2f
        /*00da*/ 	.short	(.L_37 - .L_36)
	.align		4
.L_36:
        /*00dc*/ 	.word	index@(_Z17reduction2_kernelILj512EEvPiPKim)
        /*00e0*/ 	.word	0x0000000e


	//----- nvinfo : EIATTR_FRAME_SIZE
	.align		4
.L_37:
        /*00e4*/ 	.byte	0x04, 0x11
        /*00e6*/ 	.short	(.L_39 - .L_38)
	.align		4
.L_38:
        /*00e8*/ 	.word	index@(_Z17reduction2_kernelILj512EEvPiPKim)
        /*00ec*/ 	.word	0x00000000


	//----- nvinfo : EIATTR_REGCOUNT
	.align		4
.L_39:
        /*00f0*/ 	.byte	0x04, 0x2f
        /*00f2*/ 	.short	(.L_41 - .L_40)
	.align		4
.L_40:
        /*00f4*/ 	.word	index@(_Z17reduction2_kernelILj1024EEvPiPKim)
        /*00f8*/ 	.word	0x0000000e


	//----- nvinfo : EIATTR_FRAME_SIZE
	.align		4
.L_41:
        /*00fc*/ 	.byte	0x04, 0x11
        /*00fe*/ 	.short	(.L_43 - .L_42)
	.align		4
.L_42:
        /*0100*/ 	.word	index@(_Z17reduction2_kernelILj1024EEvPiPKim)
        /*0104*/ 	.word	0x00000000


	//----- nvinfo : EIATTR_MIN_STACK_SIZE
	.align		4
.L_43:
        /*0108*/ 	.byte	0x04, 0x12
        /*010a*/ 	.short	(.L_45 - .L_44)
	.align		4
.L_44:
        /*010c*/ 	.word	index@(_Z17reduction2_kernelILj1024EEvPiPKim)
        /*0110*/ 	.word	0x00000000


	//----- nvinfo : EIATTR_MIN_STACK_SIZE
	.align		4
.L_45:
        /*0114*/ 	.byte	0x04, 0x12
        /*0116*/ 	.short	(.L_47 - .L_46)
	.align		4
.L_46:
        /*0118*/ 	.word	index@(_Z17reduction2_kernelILj512EEvPiPKim)
        /*011c*/ 	.word	0x00000000


	//----- nvinfo : EIATTR_MIN_STACK_SIZE
	.align		4
.L_47:
        /*0120*/ 	.byte	0x04, 0x12
        /*0122*/ 	.short	(.L_49 - .L_48)
	.align		4
.L_48:
        /*0124*/ 	.word	index@(_Z17reduction2_kernelILj256EEvPiPKim)
        /*0128*/ 	.word	0x00000000


	//----- nvinfo : EIATTR_MIN_STACK_SIZE
	.align		4
.L_49:
        /*012c*/ 	.byte	0x04, 0x12
        /*012e*/ 	.short	(.L_51 - .L_50)
	.align		4
.L_50:
        /*0130*/ 	.word	index@(_Z17reduction2_kernelILj128EEvPiPKim)
        /*0134*/ 	.word	0x00000000


	//----- nvinfo : EIATTR_MIN_STACK_SIZE
	.align		4
.L_51:
        /*0138*/ 	.byte	0x04, 0x12
        /*013a*/ 	.short	(.L_53 - .L_52)
	.align		4
.L_52:
        /*013c*/ 	.word	index@(_Z17reduction2_kernelILj64EEvPiPKim)
        /*0140*/ 	.word	0x00000000


	//----- nvinfo : EIATTR_MIN_STACK_SIZE
	.align		4
.L_53:
        /*0144*/ 	.byte	0x04, 0x12
        /*0146*/ 	.short	(.L_55 - .L_54)
	.align		4
.L_54:
        /*0148*/ 	.word	index@(_Z17reduction2_kernelILj32EEvPiPKim)
        /*014c*/ 	.word	0x00000000


	//----- nvinfo : EIATTR_MIN_STACK_SIZE
	.align		4
.L_55:
        /*0150*/ 	.byte	0x04, 0x12
        /*0152*/ 	.short	(.L_57 - .L_56)
	.align		4
.L_56:
        /*0154*/ 	.word	index@(_Z17reduction2_kernelILj16EEvPiPKim)
        /*0158*/ 	.word	0x00000000


	//----- nvinfo : EIATTR_MIN_STACK_SIZE
	.align		4
.L_57:
        /*015c*/ 	.byte	0x04, 0x12
        /*015e*/ 	.short	(.L_59 - .L_58)
	.align		4
.L_58:
        /*0160*/ 	.word	index@(_Z17reduction2_kernelILj8EEvPiPKim)
        /*0164*/ 	.word	0x00000000


	//----- nvinfo : EIATTR_MIN_STACK_SIZE
	.align		4
.L_59:
        /*0168*/ 	.byte	0x04, 0x12
        /*016a*/ 	.short	(.L_61 - .L_60)
	.align		4
.L_60:
        /*016c*/ 	.word	index@(_Z17reduction2_kernelILj4EEvPiPKim)
        /*0170*/ 	.word	0x00000000


	//----- nvinfo : EIATTR_MIN_STACK_SIZE
	.align		4
.L_61:
        /*0174*/ 	.byte	0x04, 0x12
        /*0176*/ 	.short	(.L_63 - .L_62)
	.align		4
.L_62:
        /*0178*/ 	.word	index@(_Z17reduction2_kernelILj2EEvPiPKim)
        /*017c*/ 	.word	0x00000000


	//----- nvinfo : EIATTR_MIN_STACK_SIZE
	.align		4
.L_63:
        /*0180*/ 	.byte	0x04, 0x12
        /*0182*/ 	.short	(.L_65 - .L_64)
	.align		4
.L_64:
        /*0184*/ 	.word	index@(_Z17reduction2_kernelILj1EEvPiPKim)
        /*0188*/ 	.word	0x00000000
.L_65:


//--------------------- .nv.compat                --------------------------
	.section	.nv.compat,"",@"SHT_CUDA_COMPAT_INFO"
	.align	4
        /*0000*/ 	.byte	0x02, 0x09, 0x00, 0x00, 0x02, 0x02, 0x01, 0x00, 0x02, 0x05, 0x05, 0x00, 0x03, 0x07, 0x01, 0x01
        /*0010*/ 	.byte	0x02, 0x03, 0x00, 0x00, 0x02, 0x06, 0x01, 0x00, 0x04, 0x0b, 0x08, 0x00, 0x09, 0x00, 0x00, 0x00
        /*0020*/ 	.byte	0x00, 0x00, 0x00, 0x00


//--------------------- .nv.info._Z17reduction2_kernelILj1024EEvPiPKim --------------------------
	.section	.nv.info._Z17reduction2_kernelILj1024EEvPiPKim,"",@"SHT_CUDA_INFO"
	.sectionflags	@""
	.align	4


	//----- nvinfo : EIATTR_CUDA_API_VERSION
	.align		4
        /*0000*/ 	.byte	0x04, 0x37
        /*0002*/ 	.short	(.L_67 - .L_66)
.L_66:
        /*0004*/ 	.word	0x00000082


	//----- nvinfo : EIATTR_KPARAM_INFO
	.align		4
.L_67:
        /*0008*/ 	.byte	0x04, 0x17
        /*000a*/ 	.short	(.L_69 - .L_68)
.L_68:
        /*000c*/ 	.word	0x00000000
        /*0010*/ 	.short	0x0002
        /*0012*/ 	.short	0x0010
        /*0014*/ 	.byte	0x00, 0xf0, 0x21, 0x00


	//----- nvinfo : EIATTR_KPARAM_INFO
	.align		4
.L_69:
        /*0018*/ 	.byte	0x04, 0x17
        /*001a*/ 	.short	(.L_71 - .L_70)
.L_70:
        /*001c*/ 	.word	0x00000000
        /*0020*/ 	.short	0x0001
        /*0022*/ 	.short	0x0008
        /*0024*/ 	.byte	0x00, 0xf5, 0x21, 0x00


	//----- nvinfo : EIATTR_KPARAM_INFO
	.align		4
.L_71:
        /*0028*/ 	.byte	0x04, 0x17
        /*002a*/ 	.short	(.L_73 - .L_72)
.L_72:
        /*002c*/ 	.word	0x00000000
        /*0030*/ 	.short	0x0000
        /*0032*/ 	.short	0x0000
        /*0034*/ 	.byte	0x00, 0xf5, 0x21, 0x00


	//----- nvinfo : EIATTR_SPARSE_MMA_MASK
	.align		4
.L_73:
        /*0038*/ 	.byte	0x03, 0x50
        /*003a*/ 	.short	0x0000


	//----- nvinfo : EIATTR_MAXREG_COUNT
	.align		4
        /*003c*/ 	.byte	0x03, 0x1b
        /*003e*/ 	.short	0x00ff


	//----- nvinfo : EIATTR_NUM_BARRIERS
	.align		4
        /*0040*/ 	.byte	0x02, 0x4c
        /*0042*/ 	.byte	0x01
	.zero		1


	//----- nvinfo : EIATTR_MERCURY_ISA_VERSION
	.align		4
        /*0044*/ 	.byte	0x03, 0x5f
        /*0046*/ 	.short	0x0101


	//----- nvinfo : EIATTR_VRC_CTA_INIT_COUNT
	.align		4
        /*0048*/ 	.byte	0x02, 0x4a
	.zero		1
	.zero		1


	//----- nvinfo : EIATTR_EXIT_INSTR_OFFSETS
	.align		4
        /*004c*/ 	.byte	0x04, 0x1c
        /*004e*/ 	.short	(.L_75 - .L_74)


	//   ....[0]....
.L_74:
        /*0050*/ 	.word	0x00000550


	//   ....[1]....
        /*0054*/ 	.word	0x000007f0


	//   ....[2]....
        /*0058*/ 	.word	0x00000830


	//----- nvinfo : EIATTR_CRS_STACK_SIZE
	.align		4
.L_75:
        /*005c*/ 	.byte	0x04, 0x1e
        /*005e*/ 	.short	(.L_77 - .L_76)
.L_76:
        /*0060*/ 	.word	0x00000000


	//----- nvinfo : EIATTR_CBANK_PARAM_SIZE
	.align		4
.L_77:
        /*0064*/ 	.byte	0x03, 0x19
        /*0066*/ 	.short	0x0018


	//----- nvinfo : EIATTR_PARAM_CBANK
	.align		4
        /*0068*/ 	.byte	0x04, 0x0a
        /*006a*/ 	.short	(.L_79 - .L_78)
	.align		4
.L_78:
        /*006c*/ 	.word	index@(.nv.constant0._Z17reduction2_kernelILj1024EEvPiPKim)
        /*0070*/ 	.short	0x0380
        /*0072*/ 	.short	0x0018


	//----- nvinfo : EIATTR_SW_WAR
	.align		4
.L_79:
        /*0074*/ 	.byte	0x04, 0x36
        /*0076*/ 	.short	(.L_81 - .L_80)
.L_80:
        /*0078*/ 	.word	0x00000008
.L_81:


//--------------------- .nv.info._Z17reduction2_kernelILj512EEvPiPKim --------------------------
	.section	.nv.info._Z17reduction2_kernelILj512EEvPiPKim,"",@"SHT_CUDA_INFO"
	.sectionflags	@""
	.align	4


	//----- nvinfo : EIATTR_CUDA_API_VERSION
	.align		4
        /*0000*/ 	.byte	0x04, 0x37
        /*0002*/ 	.short	(.L_83 - .L_82)
.L_82:
        /*0004*/ 	.word	0x00000082


	//----- nvinfo : EIATTR_KPARAM_INFO
	.align		4
.L_83:
        /*0008*/ 	.byte	0x04, 0x17
        /*000a*/ 	.short	(.L_85 - .L_84)
.L_84:
        /*000c*/ 	.word	0x00000000
        /*0010*/ 	.short	0x0002
        /*0012*/ 	.short	0x0010
        /*0014*/ 	.byte	0x00, 0xf0, 0x21, 0x00


	//----- nvinfo : EIATTR_KPARAM_INFO
	.align		4
.L_85:
        /*0018*/ 	.byte	0x04, 0x17
        /*001a*/ 	.short	(.L_87 - .L_86)
.L_86:
        /*001c*/ 	.word	0x00000000
        /*0020*/ 	.short	0x0001
        /*0022*/ 	.short	0x0008
        /*0024*/ 	.byte	0x00, 0xf5, 0x21, 0x00


	//----- nvinfo : EIATTR_KPARAM_INFO
	.align		4
.L_87:
        /*0028*/ 	.byte	0x04, 0x17
        /*002a*/ 	.short	(.L_89 - .L_88)
.L_88:
        /*002c*/ 	.word	0x00000000
        /*0030*/ 	.short	0x0000
        /*0032*/ 	.short	0x0000
        /*0034*/ 	.byte	0x00, 0xf5, 0x21, 0x00


	//----- nvinfo : EIATTR_SPARSE_MMA_MASK
	.align		4
.L_89:
        /*0038*/ 	.byte	0x03, 0x50
        /*003a*/ 	.short	0x0000


	//----- nvinfo : EIATTR_MAXREG_COUNT
	.align		4
        /*003c*/ 	.byte	0x03, 0x1b
        /*003e*/ 	.short	0x00ff


	//----- nvinfo : EIATTR_NUM_BARRIERS
	.align		4
        /*0040*/ 	.byte	0x02, 0x4c
        /*0042*/ 	.byte	0x01
	.zero		1


	//----- nvinfo : EIATTR_MERCURY_ISA_VERSION
	.align		4
        /*0044*/ 	.byte	0x03, 0x5f
        /*0046*/ 	.short	0x0101


	//----- nvinfo : EIATTR_VRC_CTA_INIT_COUNT
	.align		4
        /*0048*/ 	.byte	0x02, 0x4a
	.zero		1
	.zero		1


	//----- nvinfo : EIATTR_EXIT_INSTR_OFFSETS
	.align		4
        /*004c*/ 	.byte	0x04, 0x1c
        /*004e*/ 	.short	(.L_91 - .L_90)


	//   ....[0]....
.L_90:
        /*0050*/ 	.word	0x00000550


	//   ....[1]....
        /*0054*/ 	.word	0x000007f0


	//   ....[2]....
        /*0058*/ 	.word	0x00000830


	//----- nvinfo : EIATTR_CRS_STACK_SIZE
	.align		4
.L_91:
        /*005c*/ 	.byte	0x04, 0x1e
        /*005e*/ 	.short	(.L_93 - .L_92)
.L_92:
        /*0060*/ 	.word	0x00000000


	//----- nvinfo : EIATTR_CBANK_PARAM_SIZE
	.align		4
.L_93:
        /*0064*/ 	.byte	0x03, 0x19
        /*0066*/ 	.short	0x0018


	//----- nvinfo : EIATTR_PARAM_CBANK
	.align		4
        /*0068*/ 	.byte	0x04, 0x0a
        /*006a*/ 	.short	(.L_95 - .L_94)
	.align		4
.L_94:
        /*006c*/ 	.word	index@(.nv.constant0._Z17reduction2_kernelILj512EEvPiPKim)
        /*0070*/ 	.short	0x0380
        /*0072*/ 	.short	0x0018


	//----- nvinfo : EIATTR_SW_WAR
	.align		4
.L_95:
        /*0074*/ 	.byte	0x04, 0x36
        /*0076*/ 	.short	(.L_97 - .L_96)
.L_96:
        /*0078*/ 	.word	0x00000008
.L_97:


//--------------------- .nv.info._Z17reduction2_kernelILj256EEvPiPKim --------------------------
	.section	.nv.info._Z17reduction2_kernelILj256EEvPiPKim,"",@"SHT_CUDA_INFO"
	.sectionflags	@""
	.align	4


	//----- nvinfo : EIATTR_CUDA_API_VERSION
	.align		4
        /*0000*/ 	.byte	0x04, 0x37
        /*0002*/ 	.short	(.L_99 - .L_98)
.L_98:
        /*0004*/ 	.word	0x00000082


	//----- nvinfo : EIATTR_KPARAM_INFO
	.align		4
.L_99:
        /*0008*/ 	.byte	0x04, 0x17
        /*000a*/ 	.short	(.L_101 - .L_100)
.L_100:
        /*000c*/ 	.word	0x00000000
        /*0010*/ 	.short	0x0002
        /*0012*/ 	.short	0x0010
        /*0014*/ 	.byte	0x00, 0xf0, 0x21, 0x00


	//----- nvinfo : EIATTR_KPARAM_INFO
	.align		4
.L_101:
        /*0018*/ 	.byte	0x04, 0x17
        /*001a*/ 	.short	(.L_103 - .L_102)
.L_102:
        /*001c*/ 	.word	0x00000000
        /*0020*/ 	.short	0x0001
        /*0022*/ 	.short	0x0008
        /*0024*/ 	.byte	0x00, 0xf5, 0x21, 0x00


	//----- nvinfo : EIATTR_KPARAM_INFO
	.align		4
.L_103:
        /*0028*/ 	.byte	0x04, 0x17
        /*002a*/ 	.short	(.L_105 - .L_104)
.L_104:
        /*002c*/ 	.word	0x00000000
        /*0030*/ 	.short	0x0000
        /*0032*/ 	.short	0x0000
        /*0034*/ 	.byte	0x00, 0xf5, 0x21, 0x00


	//----- nvinfo : EIATTR_SPARSE_MMA_MASK
	.align		4
.L_105:
        /*0038*/ 	.byte	0x03, 0x50
        /*003a*/ 	.short	0x0000


	//----- nvinfo : EIATTR_MAXREG_COUNT
	.align		4
        /*003c*/ 	.byte	0x03, 0x1b
        /*003e*/ 	.short	0x00ff


	//----- nvinfo : EIATTR_NUM_BARRIERS
	.align		4
        /*0040*/ 	.byte	0x02, 0x4c
        /*0042*/ 	.byte	0x01
	.zero		1


	//----- nvinfo : EIATTR_MERCURY_ISA_VERSION
	.align		4
        /*0044*/ 	.byte	0x03, 0x5f
        /*0046*/ 	.short	0x0101


	//----- nvinfo : EIATTR_VRC_CTA_INIT_COUNT
	.align		4
        /*0048*/ 	.byte	0x02, 0x4a
	.zero		1
	.zero		1


	//----- nvinfo : EIATTR_EXIT_INSTR_OFFSETS
	.align		4
        /*004c*/ 	.byte	0x04, 0x1c
        /*004e*/ 	.short	(.L_107 - .L_106)


	//   ....[0]....
.L_106:
        /*0050*/ 	.word	0x00000550


	//   ....[1]....
        /*0054*/ 	.word	0x000007f0


	//   ....[2]....
        /*0058*/ 	.word	0x00000830


	//----- nvinfo : EIATTR_CRS_STACK_SIZE
	.align		4
.L_107:
        /*005c*/ 	.byte	0x04, 0x1e
        /*005e*/ 	.short	(.L_109 - .L_108)
.L_108:
        /*0060*/ 	.word	0x00000000


	//----- nvinfo : EIATTR_CBANK_PARAM_SIZE
	.align		4
.L_109:
        /*0064*/ 	.byte	0x03, 0x19
        /*0066*/ 	.short	0x0018


	//----- nvinfo : EIATTR_PARAM_CBANK
	.align		4
        /*0068*/ 	.byte	0x04, 0x0a
        /*006a*/ 	.short	(.L_111 - .L_110)
	.align		4
.L_110:
        /*006c*/ 	.word	index@(.nv.constant0._Z17reduction2_kernelILj256EEvPiPKim)
        /*0070*/ 	.short	0x0380
        /*0072*/ 	.short	0x0018


	//----- nvinfo : EIATTR_SW_WAR
	.align		4
.L_111:
        /*0074*/ 	.byte	0x04, 0x36
        /*0076*/ 	.short	(.L_113 - .L_112)
.L_112:
        /*0078*/ 	.word	0x00000008
.L_113:


//--------------------- .nv.info._Z17reduction2_kernelILj128EEvPiPKim --------------------------
	.section	.nv.info._Z17reduction2_kernelILj128EEvPiPKim,"",@"SHT_CUDA_INFO"
	.sectionflags	@""
	.align	4


	//----- nvinfo : EIATTR_CUDA_API_VERSION
	.align		4
        /*0000*/ 	.byte	0x04, 0x37
        /*0002*/ 	.short	(.L_115 - .L_114)
.L_114:
        /*0004*/ 	.word	0x00000082


	//----- nvinfo : EIATTR_KPARAM_INFO
	.align		4
.L_115:
        /*0008*/ 	.byte	0x04, 0x17
        /*000a*/ 	.short	(.L_117 - .L_116)
.L_116:
        /*000c*/ 	.word	0x00000000
        /*0010*/ 	.short	0x0002
        /*0012*/ 	.short	0x0010
        /*0014*/ 	.byte	0x00, 0xf0, 0x21, 0x00


	//----- nvinfo : EIATTR_KPARAM_INFO
	.align		4
.L_117:
        /*0018*/ 	.byte	0x04, 0x17
        /*001a*/ 	.short	(.L_119 - .L_118)
.L_118:
        /*001c*/ 	.word	0x00000000
        /*0020*/ 	.short	0x0001
        /*0022*/ 	.short	0x0008
        /*0024*/ 	.byte	0x00, 0xf5, 0x21, 0x00


	//----- nvinfo : EIATTR_KPARAM_INFO
	.align		4
.L_119:
        /*0028*/ 	.byte	0x04, 0x17
        /*002a*/ 	.short	(.L_121 - .L_120)
.L_120:
        /*002c*/ 	.word	0x00000000
        /*0030*/ 	.short	0x0000
        /*0032*/ 	.short	0x0000
        /*0034*/ 	.byte	0x00, 0xf5, 0x21, 0x00


	//----- nvinfo : EIATTR_SPARSE_MMA_MASK
	.align		4
.L_121:
        /*0038*/ 	.byte	0x03, 0x50
        /*003a*/ 	.short	0x0000


	//----- nvinfo : EIATTR_MAXREG_COUNT
	.align		4
        /*003c*/ 	.byte	0x03, 0x1b
        /*003e*/ 	.short	0x00ff


	//----- nvinfo : EIATTR_NUM_BARRIERS
	.align		4
        /*0040*/ 	.byte	0x02, 0x4c
        /*0042*/ 	.byte	0x01
	.zero		1


	//----- nvinfo : EIATTR_MERCURY_ISA_VERSION
	.align		4
        /*0044*/ 	.byte	0x03, 0x5f
        /*0046*/ 	.short	0x0101


	//----- nvinfo : EIATTR_VRC_CTA_INIT_COUNT
	.align		4
        /*0048*/ 	.byte	0x02, 0x4a
	.zero		1
	.zero		1


	//----- nvinfo : EIATTR_EXIT_INSTR_OFFSETS
	.align		4
        /*004c*/ 	.byte	0x04, 0x1c
        /*004e*/ 	.short	(.L_123 - .L_122)


	//   ....[0]....
.L_122:
        /*0050*/ 	.word	0x00000550


	//   ....[1]....
        /*0054*/ 	.word	0x000007f0


	//   ....[2]....
        /*0058*/ 	.word	0x00000830


	//----- nvinfo : EIATTR_CRS_STACK_SIZE
	.align		4
.L_123:
        /*005c*/ 	.byte	0x04, 0x1e
        /*005e*/ 	.short	(.L_125 - .L_124)
.L_124:
        /*0060*/ 	.word	0x00000000


	//----- nvinfo : EIATTR_CBANK_PARAM_SIZE
	.align		4
.L_125:
        /*0064*/ 	.byte	0x03, 0x19
        /*0066*/ 	.short	0x0018


	//----- nvinfo : EIATTR_PARAM_CBANK
	.align		4
        /*0068*/ 	.byte	0x04, 0x0a
        /*006a*/ 	.short	(.L_127 - .L_126)
	.align		4
.L_126:
        /*006c*/ 	.word	index@(.nv.constant0._Z17reduction2_kernelILj128EEvPiPKim)
        /*0070*/ 	.short	0x0380
        /*0072*/ 	.short	0x0018


	//----- nvinfo : EIATTR_SW_WAR
	.align		4
.L_127:
        /*0074*/ 	.byte	0x04, 0x36
        /*0076*/ 	.short	(.L_129 - .L_128)
.L_128:
        /*0078*/ 	.word	0x00000008
.L_129:


//--------------------- .nv.info._Z17reduction2_kernelILj64EEvPiPKim --------------------------
	.section	.nv.info._Z17reduction2_kernelILj64EEvPiPKim,"",@"SHT_CUDA_INFO"
	.sectionflags	@""
	.align	4


	//----- nvinfo : EIATTR_CUDA_API_VERSION
	.align		4
        /*0000*/ 	.byte	0x04, 0x37
        /*0002*/ 	.short	(.L_131 - .L_130)
.L_130:
        /*0004*/ 	.word	0x00000082


	//----- nvinfo : EIATTR_KPARAM_INFO
	.align		4
.L_131:
        /*0008*/ 	.byte	0x04, 0x17
        /*000a*/ 	.short	(.L_133 - .L_132)
.L_132:
        /*000c*/ 	.word	0x00000000
        /*0010*/ 	.short	0x0002
        /*0012*/ 	.short	0x0010
        /*0014*/ 	.byte	0x00, 0xf0, 0x21, 0x00


	//----- nvinfo : EIATTR_KPARAM_INFO
	.align		4
.L_133:
        /*0018*/ 	.byte	0x04, 0x17
        /*001a*/ 	.short	(.L_135 - .L_134)
.L_134:
        /*001c*/ 	.word	0x00000000
        /*0020*/ 	.short	0x0001
        /*0022*/ 	.short	0x0008
        /*0024*/ 	.byte	0x00, 0xf5, 0x21, 0x00


	//----- nvinfo : EIATTR_KPARAM_INFO
	.align		4
.L_135:
        /*0028*/ 	.byte	0x04, 0x17
        /*002a*/ 	.short	(.L_137 - .L_136)
.L_136:
        /*002c*/ 	.word	0x00000000
        /*0030*/ 	.short	0x0000
        /*0032*/ 	.short	0x0000
        /*0034*/ 	.byte	0x00, 0xf5, 0x21, 0x00


	//----- nvinfo : EIATTR_SPARSE_MMA_MASK
	.align		4
.L_137:
        /*0038*/ 	.byte	0x03, 0x50
        /*003a*/ 	.short	0x0000


	//----- nvinfo : EIATTR_MAXREG_COUNT
	.align		4
        /*003c*/ 	.byte	0x03, 0x1b
        /*003e*/ 	.short	0x00ff


	//----- nvinfo : EIATTR_NUM_BARRIERS
	.align		4
        /*0040*/ 	.byte	0x02, 0x4c
        /*0042*/ 	.byte	0x01
	.zero		1


	//----- nvinfo : EIATTR_MERCURY_ISA_VERSION
	.align		4
        /*0044*/ 	.byte	0x03, 0x5f
        /*0046*/ 	.short	0x0101


	//----- nvinfo : EIATTR_VRC_CTA_INIT_COUNT
	.align		4
        /*0048*/ 	.byte	0x02, 0x4a
	.zero		1
	.zero		1


	//----- nvinfo : EIATTR_EXIT_INSTR_OFFSETS
	.align		4
        /*004c*/ 	.byte	0x04, 0x1c
        /*004e*/ 	.short	(.L_139 - .L_138)


	//   ....[0]....
.L_138:
        /*0050*/ 	.word	0x00000550


	//   ....[1]....
        /*0054*/ 	.word	0x000007f0


	//   ....[2]....
        /*0058*/ 	.word	0x00000830


	//----- nvinfo : EIATTR_CRS_STACK_SIZE
	.align		4
.L_139:
        /*005c*/ 	.byte	0x04, 0x1e
        /*005e*/ 	.short	(.L_141 - .L_140)
.L_140:
        /*0060*/ 	.word	0x00000000


	//----- nvinfo : EIATTR_CBANK_PARAM_SIZE
	.align		4
.L_141:
        /*0064*/ 	.byte	0x03, 0x19
        /*0066*/ 	.short	0x0018


	//----- nvinfo : EIATTR_PARAM_CBANK
	.align		4
        /*0068*/ 	.byte	0x04, 0x0a
        /*006a*/ 	.short	(.L_143 - .L_142)
	.align		4
.L_142:
        /*006c*/ 	.word	index@(.nv.constant0._Z17reduction2_kernelILj64EEvPiPKim)
        /*0070*/ 	.short	0x0380
        /*0072*/ 	.short	0x0018


	//----- nvinfo : EIATTR_SW_WAR
	.align		4
.L_143:
        /*0074*/ 	.byte	0x04, 0x36
        /*0076*/ 	.short	(.L_145 - .L_144)
.L_144:
        /*0078*/ 	.word	0x00000008
.L_145:


//--------------------- .nv.info._Z17reduction2_kernelILj32EEvPiPKim --------------------------
	.section	.nv.info._Z17reduction2_kernelILj32EEvPiPKim,"",@"SHT_CUDA_INFO"
	.sectionflags	@""
	.align	4


	//----- nvinfo : EIATTR_CUDA_API_VERSION
	.align		4
        /*0000*/ 	.byte	0x04, 0x37
        /*0002*/ 	.short	(.L_147 - .L_146)
.L_146:
        /*0004*/ 	.word	0x00000082


	//----- nvinfo : EIATTR_KPARAM_INFO
	.align		4
.L_147:
        /*0008*/ 	.byte	0x04, 0x17
        /*000a*/ 	.short	(.L_149 - .L_148)
.L_148:
        /*000c*/ 	.word	0x00000000
        /*0010*/ 	.short	0x0002
        /*0012*/ 	.short	0x0010
        /*0014*/ 	.byte	0x00, 0xf0, 0x21, 0x00


	//----- nvinfo : EIATTR_KPARAM_INFO
	.align		4
.L_149:
        /*0018*/ 	.byte	0x04, 0x17
        /*001a*/ 	.short	(.L_151 - .L_150)
.L_150:
        /*001c*/ 	.word	0x00000000
        /*0020*/ 	.short	0x0001
        /*0022*/ 	.short	0x0008
        /*0024*/ 	.byte	0x00, 0xf5, 0x21, 0x00


	//----- nvinfo : EIATTR_KPARAM_INFO
	.align		4
.L_151:
        /*0028*/ 	.byte	0x04, 0x17
        /*002a*/ 	.short	(.L_153 - .L_152)
.L_152:
        /*002c*/ 	.word	0x00000000
        /*0030*/ 	.short	0x0000
        /*0032*/ 	.short	0x0000
        /*0034*/ 	.byte	0x00, 0xf5, 0x21, 0x00


	//----- nvinfo : EIATTR_SPARSE_MMA_MASK
	.align		4
.L_153:
        /*0038*/ 	.byte	0x03, 0x50
        /*003a*/ 	.short	0x0000


	//----- nvinfo : EIATTR_MAXREG_COUNT
	.align		4
        /*003c*/ 	.byte	0x03, 0x1b
        /*003e*/ 	.short	0x00ff


	//----- nvinfo : EIATTR_NUM_BARRIERS
	.align		4
        /*0040*/ 	.byte	0x02, 0x4c
        /*0042*/ 	.byte	0x01
	.zero		1


	//----- nvinfo : EIATTR_MERCURY_ISA_VERSION
	.align		4
        /*0044*/ 	.byte	0x03, 0x5f
        /*0046*/ 	.short	0x0101


	//----- nvinfo : EIATTR_VRC_CTA_INIT_COUNT
	.align		4
        /*0048*/ 	.byte	0x02, 0x4a
	.zero		1
	.zero		1


	//----- nvinfo : EIATTR_EXIT_INSTR_OFFSETS
	.align		4
        /*004c*/ 	.byte	0x04, 0x1c
        /*004e*/ 	.short	(.L_155 - .L_154)


	//   ....[0]....
.L_154:
        /*0050*/ 	.word	0x00000550


	//   ....[1]....
        /*0054*/ 	.word	0x000007f0


	//   ....[2]....
        /*0058*/ 	.word	0x00000830


	//----- nvinfo : EIATTR_CRS_STACK_SIZE
	.align		4
.L_155:
        /*005c*/ 	.byte	0x04, 0x1e
        /*005e*/ 	.short	(.L_157 - .L_156)
.L_156:
        /*0060*/ 	.word	0x00000000


	//----- nvinfo : EIATTR_CBANK_PARAM_SIZE
	.align		4
.L_157:
        /*0064*/ 	.byte	0x03, 0x19
        /*0066*/ 	.short	0x0018


	//----- nvinfo : EIATTR_PARAM_CBANK
	.align		4
        /*0068*/ 	.byte	0x04, 0x0a
        /*006a*/ 	.short	(.L_159 - .L_158)
	.align		4
.L_158:
        /*006c*/ 	.word	index@(.nv.constant0._Z17reduction2_kernelILj32EEvPiPKim)
        /*0070*/ 	.short	0x0380
        /*0072*/ 	.short	0x0018


	//----- nvinfo : EIATTR_SW_WAR
	.align		4
.L_159:
        /*0074*/ 	.byte	0x04, 0x36
        /*0076*/ 	.short	(.L_161 - .L_160)
.L_160:
        /*0078*/ 	.word	0x00000008
.L_161:


//--------------------- .nv.info._Z17reduction2_kernelILj16EEvPiPKim --------------------------
	.section	.nv.info._Z17reduction2_kernelILj16EEvPiPKim,"",@"SHT_CUDA_INFO"
	.sectionflags	@""
	.align	4


	//----- nvinfo : EIATTR_CUDA_API_VERSION
	.align		4
        /*0000*/ 	.byte	0x04, 0x37
        /*0002*/ 	.short	(.L_163 - .L_162)
.L_162:
        /*0004*/ 	.word	0x00000082


	//----- nvinfo : EIATTR_KPARAM_INFO
	.align		4
.L_163:
        /*0008*/ 	.byte	0x04, 0x17
        /*000a*/ 	.short	(.L_165 - .L_164)
.L_164:
        /*000c*/ 	.word	0x00000000
        /*0010*/ 	.short	0x0002
        /*0012*/ 	.short	0x0010
        /*0014*/ 	.byte	0x00, 0xf0, 0x21, 0x00


	//----- nvinfo : EIATTR_KPARAM_INFO
	.align		4
.L_165:
        /*0018*/ 	.byte	0x04, 0x17
        /*001a*/ 	.short	(.L_167 - .L_166)
.L_166:
        /*001c*/ 	.word	0x00000000
        /*0020*/ 	.short	0x0001
        /*0022*/ 	.short	0x0008
        /*0024*/ 	.byte	0x00, 0xf5, 0x21, 0x00


	//----- nvinfo : EIATTR_KPARAM_INFO
	.align		4
.L_167:
        /*0028*/ 	.byte	0x04, 0x17
        /*002a*/ 	.short	(.L_169 - .L_168)
.L_168:
        /*002c*/ 	.word	0x00000000
        /*0030*/ 	.short	0x0000
        /*0032*/ 	.short	0x0000
        /*0034*/ 	.byte	0x00, 0xf5, 0x21, 0x00


	//----- nvinfo : EIATTR_SPARSE_MMA_MASK
	.align		4
.L_169:
        /*0038*/ 	.byte	0x03, 0x50
        /*003a*/ 	.short	0x0000


	//----- nvinfo : EIATTR_MAXREG_COUNT
	.align		4
        /*003c*/ 	.byte	0x03, 0x1b
        /*003e*/ 	.short	0x00ff


	//----- nvinfo : EIATTR_NUM_BARRIERS
	.align		4
        /*0040*/ 	.byte	0x02, 0x4c
        /*0042*/ 	.byte	0x01
	.zero		1


	//----- nvinfo : EIATTR_MERCURY_ISA_VERSION
	.align		4
        /*0044*/ 	.byte	0x03, 0x5f
        /*0046*/ 	.short	0x0101


	//----- nvinfo : EIATTR_VRC_CTA_INIT_COUNT
	.align		4
        /*0048*/ 	.byte	0x02, 0x4a
	.zero		1
	.zero		1


	//----- nvinfo : EIATTR_EXIT_INSTR_OFFSETS
	.align		4
        /*004c*/ 	.byte	0x04, 0x1c
        /*004e*/ 	.short	(.L_171 - .L_170)


	//   ....[0]....
.L_170:
        /*0050*/ 	.word	0x00000550


	//   ....[1]....
        /*0054*/ 	.word	0x000007f0


	//   ....[2]....
        /*0058*/ 	.word	0x00000830


	//----- nvinfo : EIATTR_CRS_STACK_SIZE
	.align		4
.L_171:
        /*005c*/ 	.byte	0x04, 0x1e
        /*005e*/ 	.short	(.L_173 - .L_172)
.L_172:
        /*0060*/ 	.word	0x00000000


	//----- nvinfo : EIATTR_CBANK_PARAM_SIZE
	.align		4
.L_173:
        /*0064*/ 	.byte	0x03, 0x19
        /*0066*/ 	.short	0x0018


	//----- nvinfo : EIATTR_PARAM_CBANK
	.align		4
        /*0068*/ 	.byte	0x04, 0x0a
        /*006a*/ 	.short	(.L_175 - .L_174)
	.align		4
.L_174:
        /*006c*/ 	.word	index@(.nv.constant0._Z17reduction2_kernelILj16EEvPiPKim)
        /*0070*/ 	.short	0x0380
        /*0072*/ 	.short	0x0018


	//----- nvinfo : EIATTR_SW_WAR
	.align		4
.L_175:
        /*0074*/ 	.byte	0x04, 0x36
        /*0076*/ 	.short	(.L_177 - .L_176)
.L_176:
        /*0078*/ 	.word	0x00000008
.L_177:


//--------------------- .nv.info._Z17reduction2_kernelILj8EEvPiPKim --------------------------
	.section	.nv.info._Z17reduction2_kernelILj8EEvPiPKim,"",@"SHT_CUDA_INFO"
	.sectionflags	@""
	.align	4


	//----- nvinfo : EIATTR_CUDA_API_VERSION
	.align		4
        /*0000*/ 	.byte	0x04, 0x37
        /*0002*/ 	.short	(.L_179 - .L_178)
.L_178:
        /*0004*/ 	.word	0x00000082


	//----- nvinfo : EIATTR_KPARAM_INFO
	.align		4
.L_179:
        /*0008*/ 	.byte	0x04, 0x17
        /*000a*/ 	.short	(.L_181 - .L_180)
.L_180:
        /*000c*/ 	.word	0x00000000
        /*0010*/ 	.short	0x0002
        /*0012*/ 	.short	0x0010
        /*0014*/ 	.byte	0x00, 0xf0, 0x21, 0x00


	//----- nvinfo : EIATTR_KPARAM_INFO
	.align		4
.L_181:
        /*0018*/ 	.byte	0x04, 0x17
        /*001a*/ 	.short	(.L_183 - .L_182)
.L_182:
        /*001c*/ 	.word	0x00000000
        /*0020*/ 	.short	0x0001
        /*0022*/ 	.short	0x0008
        /*0024*/ 	.byte	0x00, 0xf5, 0x21, 0x00


	//----- nvinfo : EIATTR_KPARAM_INFO
	.align		4
.L_183:
        /*0028*/ 	.byte	0x04, 0x17
        /*002a*/ 	.short	(.L_185 - .L_184)
.L_184:
        /*002c*/ 	.word	0x00000000
        /*0030*/ 	.short	0x0000
        /*0032*/ 	.short	0x0000
        /*0034*/ 	.byte	0x00, 0xf5, 0x21, 0x00


	//----- nvinfo : EIATTR_SPARSE_MMA_MASK
	.align		4
.L_185:
        /*0038*/ 	.byte	0x03, 0x50
        /*003a*/ 	.short	0x0000


	//----- nvinfo : EIATTR_MAXREG_COUNT
	.align		4
        /*003c*/ 	.byte	0x03, 0x1b
        /*003e*/ 	.short	0x00ff


	//----- nvinfo : EIATTR_NUM_BARRIERS
	.align		4
        /*0040*/ 	.byte	0x02, 0x4c
        /*0042*/ 	.byte	0x01
	.zero		1


	//----- nvinfo : EIATTR_MERCURY_ISA_VERSION
	.align		4
        /*0044*/ 	.byte	0x03, 0x5f
        /*0046*/ 	.short	0x0101


	//----- nvinfo : EIATTR_VRC_CTA_INIT_COUNT
	.align		4
        /*0048*/ 	.byte	0x02, 0x4a
	.zero		1
	.zero		1


	//----- nvinfo : EIATTR_EXIT_INSTR_OFFSETS
	.align		4
        /*004c*/ 	.byte	0x04, 0x1c
        /*004e*/ 	.short	(.L_187 - .L_186)


	//   ....[0]....
.L_186:
        /*0050*/ 	.word	0x00000550


	//   ....[1]....
        /*0054*/ 	.word	0x000007f0


	//   ....[2]....
        /*0058*/ 	.word	0x00000830


	//----- nvinfo : EIATTR_CRS_STACK_SIZE
	.align		4
.L_187:
        /*005c*/ 	.byte	0x04, 0x1e
        /*005e*/ 	.short	(.L_189 - .L_188)
.L_188:
        /*0060*/ 	.word	0x00000000


	//----- nvinfo : EIATTR_CBANK_PARAM_SIZE
	.align		4
.L_189:
        /*0064*/ 	.byte	0x03, 0x19
        /*0066*/ 	.short	0x0018


	//----- nvinfo : EIATTR_PARAM_CBANK
	.align		4
        /*0068*/ 	.byte	0x04, 0x0a
        /*006a*/ 	.short	(.L_191 - .L_190)
	.align		4
.L_190:
        /*006c*/ 	.word	index@(.nv.constant0._Z17reduction2_kernelILj8EEvPiPKim)
        /*0070*/ 	.short	0x0380
        /*0072*/ 	.short	0x0018


	//----- nvinfo : EIATTR_SW_WAR
	.align		4
.L_191:
        /*0074*/ 	.byte	0x04, 0x36
        /*0076*/ 	.short	(.L_193 - .L_192)
.L_192:
        /*0078*/ 	.word	0x00000008
.L_193:


//--------------------- .nv.info._Z17reduction2_kernelILj4EEvPiPKim --------------------------
	.section	.nv.info._Z17reduction2_kernelILj4EEvPiPKim,"",@"SHT_CUDA_INFO"
	.sectionflags	@""
	.align	4


	//----- nvinfo : EIATTR_CUDA_API_VERSION
	.align		4
        /*0000*/ 	.byte	0x04, 0x37
        /*0002*/ 	.short	(.L_195 - .L_194)
.L_194:
        /*0004*/ 	.word	0x00000082


	//----- nvinfo : EIATTR_KPARAM_INFO
	.align		4
.L_195:
        /*0008*/ 	.byte	0x04, 0x17
        /*000a*/ 	.short	(.L_197 - .L_196)
.L_196:
        /*000c*/ 	.word	0x00000000
        /*0010*/ 	.short	0x0002
        /*0012*/ 	.short	0x0010
        /*0014*/ 	.byte	0x00, 0xf0, 0x21, 0x00


	//----- nvinfo : EIATTR_KPARAM_INFO
	.align		4
.L_197:
        /*0018*/ 	.byte	0x04, 0x17
        /*001a*/ 	.short	(.L_199 - .L_198)
.L_198:
        /*001c*/ 	.word	0x00000000
        /*0020*/ 	.short	0x0001
        /*0022*/ 	.short	0x0008
        /*0024*/ 	.byte	0x00, 0xf5, 0x21, 0x00


	//----- nvinfo : EIATTR_KPARAM_INFO
	.align		4
.L_199:
        /*0028*/ 	.byte	0x04, 0x17
        /*002a*/ 	.short	(.L_201 - .L_200)
.L_200:
        /*002c*/ 	.word	0x00000000
        /*0030*/ 	.short	0x0000
        /*0032*/ 	.short	0x0000
        /*0034*/ 	.byte	0x00, 0xf5, 0x21, 0x00


	//----- nvinfo : EIATTR_SPARSE_MMA_MASK
	.align		4
.L_201:
        /*0038*/ 	.byte	0x03, 0x50
        /*003a*/ 	.short	0x0000


	//----- nvinfo : EIATTR_MAXREG_COUNT
	.align		4
        /*003c*/ 	.byte	0x03, 0x1b
        /*003e*/ 	.short	0x00ff


	//----- nvinfo : EIATTR_NUM_BARRIERS
	.align		4
        /*0040*/ 	.byte	0x02, 0x4c
        /*0042*/ 	.byte	0x01
	.zero		1


	//----- nvinfo : EIATTR_MERCURY_ISA_VERSION
	.align		4
        /*0044*/ 	.byte	0x03, 0x5f
        /*0046*/ 	.short	0x0101


	//----- nvinfo : EIATTR_VRC_CTA_INIT_COUNT
	.align		4
        /*0048*/ 	.byte	0x02, 0x4a
	.zero		1
	.zero		1


	//----- nvinfo : EIATTR_EXIT_INSTR_OFFSETS
	.align		4
        /*004c*/ 	.byte	0x04, 0x1c
        /*004e*/ 	.short	(.L_203 - .L_202)


	//   ....[0]....
.L_202:
        /*0050*/ 	.word	0x00000550


	//   ....[1]....
        /*0054*/ 	.word	0x000007f0


	//   ....[2]....
        /*0058*/ 	.word	0x00000830


	//----- nvinfo : EIATTR_CRS_STACK_SIZE
	.align		4
.L_203:
        /*005c*/ 	.byte	0x04, 0x1e
        /*005e*/ 	.short	(.L_205 - .L_204)
.L_204:
        /*0060*/ 	.word	0x00000000


	//----- nvinfo : EIATTR_CBANK_PARAM_SIZE
	.align		4
.L_205:
        /*0064*/ 	.byte	0x03, 0x19
        /*0066*/ 	.short	0x0018


	//----- nvinfo : EIATTR_PARAM_CBANK
	.align		4
        /*0068*/ 	.byte	0x04, 0x0a
        /*006a*/ 	.short	(.L_207 - .L_206)
	.align		4
.L_206:
        /*006c*/ 	.word	index@(.nv.constant0._Z17reduction2_kernelILj4EEvPiPKim)
        /*0070*/ 	.short	0x0380
        /*0072*/ 	.short	0x0018


	//----- nvinfo : EIATTR_SW_WAR
	.align		4
.L_207:
        /*0074*/ 	.byte	0x04, 0x36
        /*0076*/ 	.short	(.L_209 - .L_208)
.L_208:
        /*0078*/ 	.word	0x00000008
.L_209:


//--------------------- .nv.info._Z17reduction2_kernelILj2EEvPiPKim --------------------------
	.section	.nv.info._Z17reduction2_kernelILj2EEvPiPKim,"",@"SHT_CUDA_INFO"
	.sectionflags	@""
	.align	4


	//----- nvinfo : EIATTR_CUDA_API_VERSION
	.align		4
        /*0000*/ 	.byte	0x04, 0x37
        /*0002*/ 	.short	(.L_211 - .L_210)
.L_210:
        /*0004*/ 	.word	0x00000082


	//----- nvinfo : EIATTR_KPARAM_INFO
	.align		4
.L_211:
        /*0008*/ 	.byte	0x04, 0x17
        /*000a*/ 	.short	(.L_213 - .L_212)
.L_212:
        /*000c*/ 	.word	0x00000000
        /*0010*/ 	.short	0x0002
        /*0012*/ 	.short	0x0010
        /*0014*/ 	.byte	0x00, 0xf0, 0x21, 0x00


	//----- nvinfo : EIATTR_KPARAM_INFO
	.align		4
.L_213:
        /*0018*/ 	.byte	0x04, 0x17
        /*001a*/ 	.short	(.L_215 - .L_214)
.L_214:
        /*001c*/ 	.word	0x00000000
        /*0020*/ 	.short	0x0001
        /*0022*/ 	.short	0x0008
        /*0024*/ 	.byte	0x00, 0xf5, 0x21, 0x00


	//----- nvinfo : EIATTR_KPARAM_INFO
	.align		4
.L_215:
        /*0028*/ 	.byte	0x04, 0x17
        /*002a*/ 	.short	(.L_217 - .L_216)
.L_216:
        /*002c*/ 	.word	0x00000000
        /*0030*/ 	.short	0x0000
        /*0032*/ 	.short	0x0000
        /*0034*/ 	.byte	0x00, 0xf5, 0x21, 0x00


	//----- nvinfo : EIATTR_SPARSE_MMA_MASK
	.align		4
.L_217:
        /*0038*/ 	.byte	0x03, 0x50
        /*003a*/ 	.short	0x0000


	//----- nvinfo : EIATTR_MAXREG_COUNT
	.align		4
        /*003c*/ 	.byte	0x03, 0x1b
        /*003e*/ 	.short	0x00ff


	//----- nvinfo : EIATTR_NUM_BARRIERS
	.align		4
        /*0040*/ 	.byte	0x02, 0x4c
        /*0042*/ 	.byte	0x01
	.zero		1


	//----- nvinfo : EIATTR_MERCURY_ISA_VERSION
	.align		4
        /*0044*/ 	.byte	0x03, 0x5f
        /*0046*/ 	.short	0x0101


	//----- nvinfo : EIATTR_VRC_CTA_INIT_COUNT
	.align		4
        /*0048*/ 	.byte	0x02, 0x4a
	.zero		1
	.zero		1


	//----- nvinfo : EIATTR_EXIT_INSTR_OFFSETS
	.align		4
        /*004c*/ 	.byte	0x04, 0x1c
        /*004e*/ 	.short	(.L_219 - .L_218)


	//   ....[0]....
.L_218:
        /*0050*/ 	.word	0x00000550


	//   ....[1]....
        /*0054*/ 	.word	0x000007f0


	//   ....[2]....
        /*0058*/ 	.word	0x00000830


	//----- nvinfo : EIATTR_CRS_STACK_SIZE
	.align		4
.L_219:
        /*005c*/ 	.byte	0x04, 0x1e
        /*005e*/ 	.short	(.L_221 - .L_220)
.L_220:
        /*0060*/ 	.word	0x00000000


	//----- nvinfo : EIATTR_CBANK_PARAM_SIZE
	.align		4
.L_221:
        /*0064*/ 	.byte	0x03, 0x19
        /*0066*/ 	.short	0x0018


	//----- nvinfo : EIATTR_PARAM_CBANK
	.align		4
        /*0068*/ 	.byte	0x04, 0x0a
        /*006a*/ 	.short	(.L_223 - .L_222)
	.align		4
.L_222:
        /*006c*/ 	.word	index@(.nv.constant0._Z17reduction2_kernelILj2EEvPiPKim)
        /*0070*/ 	.short	0x0380
        /*0072*/ 	.short	0x0018


	//----- nvinfo : EIATTR_SW_WAR
	.align		4
.L_223:
        /*0074*/ 	.byte	0x04, 0x36
        /*0076*/ 	.short	(.L_225 - .L_224)
.L_224:
        /*0078*/ 	.word	0x00000008
.L_225:


//--------------------- .nv.info._Z17reduction2_kernelILj1EEvPiPKim --------------------------
	.section	.nv.info._Z17reduction2_kernelILj1EEvPiPKim,"",@"SHT_CUDA_INFO"
	.sectionflags	@""
	.align	4


	//----- nvinfo : EIATTR_CUDA_API_VERSION
	.align		4
        /*0000*/ 	.byte	0x04, 0x37
        /*0002*/ 	.short	(.L_227 - .L_226)
.L_226:
        /*0004*/ 	.word	0x00000082


	//----- nvinfo : EIATTR_KPARAM_INFO
	.align		4
.L_227:
        /*0008*/ 	.byte	0x04, 0x17
        /*000a*/ 	.short	(.L_229 - .L_228)
.L_228:
        /*000c*/ 	.word	0x00000000
        /*0010*/ 	.short	0x0002
        /*0012*/ 	.short	0x0010
        /*0014*/ 	.byte	0x00, 0xf0, 0x21, 0x00


	//----- nvinfo : EIATTR_KPARAM_INFO
	.align		4
.L_229:
        /*0018*/ 	.byte	0x04, 0x17
        /*001a*/ 	.short	(.L_231 - .L_230)
.L_230:
        /*001c*/ 	.word	0x00000000
        /*0020*/ 	.short	0x0001
        /*0022*/ 	.short	0x0008
        /*0024*/ 	.byte	0x00, 0xf5, 0x21, 0x00


	//----- nvinfo : EIATTR_KPARAM_INFO
	.align		4
.L_231:
        /*0028*/ 	.byte	0x04, 0x17
        /*002a*/ 	.short	(.L_233 - .L_232)
.L_232:
        /*002c*/ 	.word	0x00000000
        /*0030*/ 	.short	0x0000
        /*0032*/ 	.short	0x0000
        /*0034*/ 	.byte	0x00, 0xf5, 0x21, 0x00


	//----- nvinfo : EIATTR_SPARSE_MMA_MASK
	.align		4
.L_233:
        /*0038*/ 	.byte	0x03, 0x50
        /*003a*/ 	.short	0x0000


	//----- nvinfo : EIATTR_MAXREG_COUNT
	.align		4
        /*003c*/ 	.byte	0x03, 0x1b
        /*003e*/ 	.short	0x00ff


	//----- nvinfo : EIATTR_NUM_BARRIERS
	.align		4
        /*0040*/ 	.byte	0x02, 0x4c
        /*0042*/ 	.byte	0x01
	.zero		1


	//----- nvinfo : EIATTR_MERCURY_ISA_VERSION
	.align		4
        /*0044*/ 	.byte	0x03, 0x5f
        /*0046*/ 	.short	0x0101


	//----- nvinfo : EIATTR_VRC_CTA_INIT_COUNT
	.align		4
        /*0048*/ 	.byte	0x02, 0x4a
	.zero		1
	.zero		1


	//----- nvinfo : EIATTR_EXIT_INSTR_OFFSETS
	.align		4
        /*004c*/ 	.byte	0x04, 0x1c
        /*004e*/ 	.short	(.L_235 - .L_234)


	//   ....[0]....
.L_234:
        /*0050*/ 	.word	0x00000550


	//   ....[1]....
        /*0054*/ 	.word	0x000007f0


	//   ....[2]....
        /*0058*/ 	.word	0x00000830


	//----- nvinfo : EIATTR_CRS_STACK_SIZE
	.align		4
.L_235:
        /*005c*/ 	.byte	0x04, 0x1e
        /*005e*/ 	.short	(.L_237 - .L_236)
.L_236:
        /*0060*/ 	.word	0x00000000


	//----- nvinfo : EIATTR_CBANK_PARAM_SIZE
	.align		4
.L_237:
        /*0064*/ 	.byte	0x03, 0x19
        /*0066*/ 	.short	0x0018


	//----- nvinfo : EIATTR_PARAM_CBANK
	.align		4
        /*0068*/ 	.byte	0x04, 0x0a
        /*006a*/ 	.short	(.L_239 - .L_238)
	.align		4
.L_238:
        /*006c*/ 	.word	index@(.nv.constant0._Z17reduction2_kernelILj1EEvPiPKim)
        /*0070*/ 	.short	0x0380
        /*0072*/ 	.short	0x0018


	//----- nvinfo : EIATTR_SW_WAR
	.align		4
.L_239:
        /*0074*/ 	.byte	0x04, 0x36
        /*0076*/ 	.short	(.L_241 - .L_240)
.L_240:
        /*0078*/ 	.word	0x00000008
.L_241:


//--------------------- .nv.callgraph             --------------------------
	.section	.nv.callgraph,"",@"SHT_CUDA_CALLGRAPH"
	.align	4
	.sectionentsize	8
	.align		4
        /*0000*/ 	.word	0x00000000
	.align		4
        /*0004*/ 	.word	0xffffffff
	.align		4
        /*0008*/ 	.word	0x00000000
	.align		4
        /*000c*/ 	.word	0xfffffffe
	.align		4
        /*0010*/ 	.word	0x00000000
	.align		4
        /*0014*/ 	.word	0xfffffffd
	.align		4
        /*0018*/ 	.word	0x00000000
	.align		4
        /*001c*/ 	.word	0xfffffffc


//--------------------- .text._Z17reduction2_kernelILj1024EEvPiPKim --------------------------
	.section	.text._Z17reduction2_kernelILj1024EEvPiPKim,"ax",@progbits
	.align	128
        .global         _Z17reduction2_kernelILj1024EEvPiPKim
        .type           _Z17reduction2_kernelILj1024EEvPiPKim,@function
        .size           _Z17reduction2_kernelILj1024EEvPiPKim,(.L_x_253 - _Z17reduction2_kernelILj1024EEvPiPKim)
        .other          _Z17reduction2_kernelILj1024EEvPiPKim,@"STO_CUDA_ENTRY STV_DEFAULT"
_Z17reduction2_kernelILj1024EEvPiPKim:
.text._Z17reduction2_kernelILj1024EEvPiPKim:
[----:B------:R-:W-:Y:S01]  /*0000*/  LDC R1, c[0x0][0x37c] ;  /* 0x0000df00ff017b82 */ /* 0x000fe20000000800 */
[----:B------:R-:W0:Y:S07]  /*0010*/  S2R R0, SR_TID.X ;  /* 0x0000000000007919 */ /* 0x000e2e0000002100 */
[----:B------:R-:W0:Y:S01]  /*0020*/  S2UR UR4, SR_CTAID.X ;  /* 0x00000000000479c3 */ /* 0x000e220000002500 */
[----:B------:R-:W1:Y:S01]  /*0030*/  LDCU.64 UR8, c[0x0][0x390] ;  /* 0x00007200ff0877ac */ /* 0x000e620008000a00 */
[----:B------:R-:W-:Y:S01]  /*0040*/  BSSY.RECONVERGENT B0, `(.L_x_0) ;  /* 0x0000016000007945 */ /* 0x000fe20003800200 */
[----:B------:R-:W-:Y:S01]  /*0050*/  IMAD.MOV.U32 R7, RZ, RZ, RZ ;  /* 0x000000ffff077224 */ /* 0x000fe200078e00ff */
[----:B------:R-:W2:Y:S04]  /*0060*/  LDCU.64 UR6, c[0x0][0x358] ;  /* 0x00006b00ff0677ac */ /* 0x000ea80008000a00 */
[----:B------:R-:W0:Y:S01]  /*0070*/  LDC R3, c[0x0][0x360] ;  /* 0x0000d800ff037b82 */ /* 0x000e220000000800 */
[----:B------:R-:W3:Y:S01]  /*0080*/  LDCU.64 UR10, c[0x0][0x388] ;  /* 0x00007100ff0a77ac */ /* 0x000ee20008000a00 */
[----:B0-----:R-:W-:-:S05]  /*0090*/  IMAD R2, R3, UR4, R0 ;  /* 0x0000000403027c24 */ /* 0x001fca000f8e0200 */
[----:B-1----:R-:W-:-:S04]  /*00a0*/  ISETP.GE.U32.AND P0, PT, R2, UR8, PT ;  /* 0x0000000802007c0c */ /* 0x002fc8000bf06070 */
[----:B------:R-:W-:-:S13]  /*00b0*/  ISETP.GE.U32.AND.EX P0, PT, RZ, UR9, PT, P0 ;  /* 0x00000009ff007c0c */ /* 0x000fda000bf06100 */
[----:B--23--:R-:W-:Y:S05]  /*00c0*/  @P0 BRA `(.L_x_1) ;  /* 0x0000000000340947 */ /* 0x00cfea0003800000 */
[----:B------:R-:W0:Y:S01]  /*00d0*/  LDCU UR4, c[0x0][0x370] ;  /* 0x00006e00ff0477ac */ /* 0x000e220008000800 */
[----:B------:R-:W-:Y:S02]  /*00e0*/  IMAD.MOV.U32 R9, RZ, RZ, RZ ;  /* 0x000000ffff097224 */ /* 0x000fe400078e00ff */
[----:B------:R-:W-:Y:S02]  /*00f0*/  IMAD.MOV.U32 R7, RZ, RZ, RZ ;  /* 0x000000ffff077224 */ /* 0x000fe400078e00ff */
[----:B0-----:R-:W-:-:S07]  /*0100*/  IMAD R11, R3, UR4, RZ ;  /* 0x00000004030b7c24 */ /* 0x001fce000f8e02ff */
.L_x_2:
[----:B------:R-:W-:-:S04]  /*0110*/  LEA R4, P0, R2, UR10, 0x2 ;  /* 0x0000000a02047c11 */ /* 0x000fc8000f8010ff */
[----:B------:R-:W-:-:S05]  /*0120*/  LEA.HI.X R5, R2, UR11, R9, 0x2, P0 ;  /* 0x0000000b02057c11 */ /* 0x000fca00080f1409 */
[----:B------:R-:W2:Y:S01]  /*0130*/  LDG.E R4, desc[UR6][R4.64] ;  /* 0x0000000604047981 */ /* 0x000ea2000c1e1900 */
[----:B------:R-:W-:-:S05]  /*0140*/  IADD3 R2, P0, PT, R11, R2, RZ ;  /* 0x000000020b027210 */ /* 0x000fca0007f1e0ff */
[----:B------:R-:W-:Y:S01]  /*0150*/  IMAD.X R9, RZ, RZ, R9, P0 ;  /* 0x000000ffff097224 */ /* 0x000fe200000e0609 */
[----:B------:R-:W-:-:S04]  /*0160*/  ISETP.GE.U32.AND P0, PT, R2, UR8, PT ;  /* 0x0000000802007c0c */ /* 0x000fc8000bf06070 */
[----:B------:R-:W-:Y:S01]  /*0170*/  ISETP.GE.U32.AND.EX P0, PT, R9, UR9, PT, P0 ;  /* 0x0000000909007c0c */ /* 0x000fe2000bf06100 */
[----:B--2---:R-:W-:-:S12]  /*0180*/  IMAD.IADD R7, R4, 0x1, R7 ;  /* 0x0000000104077824 */ /* 0x004fd800078e0207 */
[----:B------:R-:W-:Y:S05]  /*0190*/  @!P0 BRA `(.L_x_2) ;  /* 0xfffffffc00dc8947 */ /* 0x000fea000383ffff */
.L_x_1:
[----:B------:R-:W-:Y:S05]  /*01a0*/  BSYNC.RECONVERGENT B0 ;  /* 0x0000000000007941 */ /* 0x000fea0003800200 */
.L_x_0:
[----:B------:R-:W0:Y:S01]  /*01b0*/  S2UR UR5, SR_CgaCtaId ;  /* 0x00000000000579c3 */ /* 0x000e220000008800 */
[----:B------:R-:W-:Y:S01]  /*01c0*/  VIADD R4, R3, 0xffffffff ;  /* 0xffffffff03047836 */ /* 0x000fe20000000000 */
[----:B------:R-:W-:-:S04]  /*01d0*/  UMOV UR4, 0x400 ;  /* 0x0000040000047882 */ /* 0x000fc80000000000 */
[----:B------:R-:W-:Y:S01]  /*01e0*/  LOP3.LUT P0, RZ, R3, R4, RZ, 0xc0, !PT ;  /* 0x0000000403ff7212 */ /* 0x000fe2000780c0ff */
[----:B0-----:R-:W-:-:S06]  /*01f0*/  ULEA UR4, UR5, UR4, 0x18 ;  /* 0x0000000405047291 */ /* 0x001fcc000f8ec0ff */
[----:B------:R-:W-:-:S05]  /*0200*/  LEA R2, R0, UR4, 0x2 ;  /* 0x0000000400027c11 */ /* 0x000fca000f8e10ff */
[----:B------:R0:W-:Y:S01]  /*0210*/  STS [R2], R7 ;  /* 0x0000000702007388 */ /* 0x0001e20000000800 */
[----:B------:R-:W-:Y:S06]  /*0220*/  BAR.SYNC.DEFER_BLOCKING 0x0 ;  /* 0x0000000000007b1d */ /* 0x000fec0000010000 */
[----:B------:R-:W-:Y:S05]  /*0230*/  @!P0 BRA `(.L_x_3) ;  /* 0x0000000000348947 */ /* 0x000fea0003800000 */
.L_x_4:
[----:B------:R-:W-:-:S05]  /*0240*/  VIADD R4, R3, 0xffffffff ;  /* 0xffffffff03047836 */ /* 0x000fca0000000000 */
[----:B------:R-:W-:-:S05]  /*0250*/  LOP3.LUT R3, R4, R3, RZ, 0xc0, !PT ;  /* 0x0000000304037212 */ /* 0x000fca00078ec0ff */
[----:B------:R-:W-:-:S05]  /*0260*/  VIADD R4, R3, 0xffffffff ;  /* 0xffffffff03047836 */ /* 0x000fca0000000000 */
[----:B------:R-:W-:-:S13]  /*0270*/  LOP3.LUT P0, RZ, R3, R4, RZ, 0xc0, !PT ;  /* 0x0000000403ff7212 */ /* 0x000fda000780c0ff */
[----:B------:R-:W-:Y:S05]  /*0280*/  @P0 BRA `(.L_x_4) ;  /* 0xfffffffc00ec0947 */ /* 0x000fea000383ffff */
[----:B------:R-:W-:-:S13]  /*0290*/  ISETP.GE.U32.AND P0, PT, R0, R3, PT ;  /* 0x000000030000720c */ /* 0x000fda0003f06070 */
[----:B------:R-:W-:-:S05]  /*02a0*/  @P0 IMAD.IADD R4, R0, 0x1, -R3 ;  /* 0x0000000100040824 */ /* 0x000fca00078e0a03 */
[----:B------:R-:W-:Y:S02]  /*02b0*/  @P0 LEA R5, R4, UR4, 0x2 ;  /* 0x0000000404050c11 */ /* 0x000fe4000f8e10ff */
[----:B------:R-:W-:Y:S04]  /*02c0*/  @P0 LDS R4, [R2] ;  /* 0x0000000002040984 */ /* 0x000fe80000000800 */
[----:B0-----:R-:W0:Y:S02]  /*02d0*/  @P0 LDS R7, [R5] ;  /* 0x0000000005070984 */ /* 0x001e240000000800 */
[----:B0-----:R-:W-:-:S05]  /*02e0*/  @P0 IMAD.IADD R4, R4, 0x1, R7 ;  /* 0x0000000104040824 */ /* 0x001fca00078e0207 */
[----:B------:R1:W-:Y:S01]  /*02f0*/  @P0 STS [R5], R4 ;  /* 0x0000000405000388 */ /* 0x0003e20000000800 */
[----:B------:R-:W-:Y:S06]  /*0300*/  BAR.SYNC.DEFER_BLOCKING 0x0 ;  /* 0x0000000000007b1d */ /* 0x000fec0000010000 */
.L_x_3:
[----:B------:R-:W-:-:S13]  /*0310*/  ISETP.GE.U32.AND P0, PT, R3, 0x400, PT ;  /* 0x000004000300780c */ /* 0x000fda0003f06070 */
[----:B------:R-:W-:Y:S05]  /*0320*/  @!P0 BRA `(.L_x_5) ;  /* 0x00000000001c8947 */ /* 0x000fea0003800000 */
[----:B------:R-:W-:-:S13]  /*0330*/  ISETP.GT.U32.AND P0, PT, R0, 0x1ff, PT ;  /* 0x000001ff0000780c */ /* 0x000fda0003f04070 */
[----:B-1----:R-:W-:Y:S04]  /*0340*/  @!P0 LDS R4, [R2+0x800] ;  /* 0x0008000002048984 */ /* 0x002fe80000000800 */
[----:B------:R-:W1:Y:S02]  /*0350*/  @!P0 LDS R5, [R2] ;  /* 0x0000000002058984 */ /* 0x000e640000000800 */
[----:B-1----:R-:W-:-:S05]  /*0360*/  @!P0 IMAD.IADD R5, R4, 0x1, R5 ;  /* 0x0000000104058824 */ /* 0x002fca00078e0205 */
[----:B------:R1:W-:Y:S01]  /*0370*/  @!P0 STS [R2], R5 ;  /* 0x0000000502008388 */ /* 0x0003e20000000800 */
[----:B------:R-:W-:Y:S06]  /*0380*/  BAR.SYNC.DEFER_BLOCKING 0x0 ;  /* 0x0000000000007b1d */ /* 0x000fec0000010000 */
[----:B------:R-:W-:Y:S05]  /*0390*/  BRA `(.L_x_6) ;  /* 0x0000000000087947 */ /* 0x000fea0003800000 */
.L_x_5:
[----:B------:R-:W-:-:S13]  /*03a0*/  ISETP.GE.U32.AND P0, PT, R3, 0x200, PT ;  /* 0x000002000300780c */ /* 0x000fda0003f06070 */
[----:B------:R-:W-:Y:S05]  /*03b0*/  @!P0 BRA `(.L_x_7) ;  /* 0x00000000001c8947 */ /* 0x000fea0003800000 */
.L_x_6:
[----:B------:R-:W-:-:S13]  /*03c0*/  ISETP.GT.U32.AND P0, PT, R0, 0xff, PT ;  /* 0x000000ff0000780c */ /* 0x000fda0003f04070 */
[----:B-1----:R-:W-:Y:S04]  /*03d0*/  @!P0 LDS R4, [R2+0x400] ;  /* 0x0004000002048984 */ /* 0x002fe80000000800 */
[----:B------:R-:W1:Y:S02]  /*03e0*/  @!P0 LDS R5, [R2] ;  /* 0x0000000002058984 */ /* 0x000e640000000800 */
[----:B-1----:R-:W-:-:S05]  /*03f0*/  @!P0 IMAD.IADD R5, R4, 0x1, R5 ;  /* 0x0000000104058824 */ /* 0x002fca00078e0205 */
[----:B------:R1:W-:Y:S01]  /*0400*/  @!P0 STS [R2], R5 ;  /* 0x0000000502008388 */ /* 0x0003e20000000800 */
[----:B------:R-:W-:Y:S06]  /*0410*/  BAR.SYNC.DEFER_BLOCKING 0x0 ;  /* 0x0000000000007b1d */ /* 0x000fec0000010000 */
[----:B------:R-:W-:Y:S05]  /*0420*/  BRA `(.L_x_8) ;  /* 0x0000000000087947 */ /* 0x000fea0003800000 */
.L_x_7:
[----:B------:R-:W-:-:S13]  /*0430*/  ISETP.GE.U32.AND P0, PT, R3, 0x100, PT ;  /* 0x000001000300780c */ /* 0x000fda0003f06070 */
[----:B------:R-:W-:Y:S05]  /*0440*/  @!P0 BRA `(.L_x_9) ;  /* 0x00000000001c8947 */ /* 0x000fea0003800000 */
.L_x_8:
[----:B------:R-:W-:-:S13]  /*0450*/  ISETP.GT.U32.AND P0, PT, R0, 0x7f, PT ;  /* 0x0000007f0000780c */ /* 0x000fda0003f04070 */
[----:B-1----:R-:W-:Y:S04]  /*0460*/  @!P0 LDS R4, [R2+0x200] ;  /* 0x0002000002048984 */ /* 0x002fe80000000800 */
[----:B------:R-:W1:Y:S02]  /*0470*/  @!P0 LDS R5, [R2] ;  /* 0x0000000002058984 */ /* 0x000e640000000800 */
[----:B-1----:R-:W-:-:S05]  /*0480*/  @!P0 IMAD.IADD R5, R4, 0x1, R5 ;  /* 0x0000000104058824 */ /* 0x002fca00078e0205 */
[----:B------:R1:W-:Y:S01]  /*0490*/  @!P0 STS [R2], R5 ;  /* 0x0000000502008388 */ /* 0x0003e20000000800 */
[----:B------:R-:W-:Y:S06]  /*04a0*/  BAR.SYNC.DEFER_BLOCKING 0x0 ;  /* 0x0000000000007b1d */ /* 0x000fec0000010000 */
[----:B------:R-:W-:Y:S05]  /*04b0*/  BRA `(.L_x_10) ;  /* 0x0000000000087947 */ /* 0x000fea0003800000 */
.L_x_9:
[----:B------:R-:W-:-:S13]  /*04c0*/  ISETP.GE.U32.AND P0, PT, R3, 0x80, PT ;  /* 0x000000800300780c */ /* 0x000fda0003f06070 */
[----:B------:R-:W-:Y:S05]  /*04d0*/  @!P0 BRA `(.L_x_11) ;  /* 0x0000000000188947 */ /* 0x000fea0003800000 */
.L_x_10:
[----:B------:R-:W-:-:S13]  /*04e0*/  ISETP.GT.U32.AND P0, PT, R0, 0x3f, PT ;  /* 0x0000003f0000780c */ /* 0x000fda0003f04070 */
[----:B-1----:R-:W-:Y:S04]  /*04f0*/  @!P0 LDS R4, [R2+0x100] ;  /* 0x0001000002048984 */ /* 0x002fe80000000800 */
[----:B------:R-:W1:Y:S02]  /*0500*/  @!P0 LDS R5, [R2] ;  /* 0x0000000002058984 */ /* 0x000e640000000800 */
[----:B-1----:R-:W-:-:S05]  /*0510*/  @!P0 IMAD.IADD R5, R4, 0x1, R5 ;  /* 0x0000000104058824 */ /* 0x002fca00078e0205 */
[----:B------:R2:W-:Y:S01]  /*0520*/  @!P0 STS [R2], R5 ;  /* 0x0000000502008388 */ /* 0x0005e20000000800 */
[----:B------:R-:W-:Y:S06]  /*0530*/  BAR.SYNC.DEFER_BLOCKING 0x0 ;  /* 0x0000000000007b1d */ /* 0x000fec0000010000 */
.L_x_11:
[----:B------:R-:W-:-:S13]  /*0540*/  ISETP.GT.U32.AND P0, PT, R0, 0x1f, PT ;  /* 0x0000001f0000780c */ /* 0x000fda0003f04070 */
[----:B------:R-:W-:Y:S05]  /*0550*/  @P0 EXIT ;  /* 0x000000000000094d */ /* 0x000fea0003800000 */
[----:B------:R-:W-:-:S13]  /*0560*/  ISETP.GE.U32.AND P0, PT, R3, 0x40, PT ;  /* 0x000000400300780c */ /* 0x000fda0003f06070 */
[----:B-1----:R-:W-:Y:S04]  /*0570*/  @P0 LDS R4, [R2+0x80] ;  /* 0x0000800002040984 */ /* 0x002fe80000000800 */
[----:B--2---:R-:W1:Y:S02]  /*0580*/  @P0 LDS R5, [R2] ;  /* 0x0000000002050984 */ /* 0x004e640000000800 */
[----:B-1----:R-:W-:-:S05]  /*0590*/  @P0 IMAD.IADD R5, R4, 0x1, R5 ;  /* 0x0000000104050824 */ /* 0x002fca00078e0205 */
[----:B------:R1:W-:Y:S01]  /*05a0*/  @P0 STS [R2], R5 ;  /* 0x0000000502000388 */ /* 0x0003e20000000800 */
[----:B------:R-:W-:Y:S05]  /*05b0*/  @P0 BRA `(.L_x_12) ;  /* 0x0000000000080947 */ /* 0x000fea0003800000 */
[----:B------:R-:W-:-:S13]  /*05c0*/  ISETP.GE.U32.AND P0, PT, R3, 0x20, PT ;  /* 0x000000200300780c */ /* 0x000fda0003f06070 */
[----:B------:R-:W-:Y:S05]  /*05d0*/  @!P0 BRA `(.L_x_13) ;  /* 0x0000000000148947 */ /* 0x000fea0003800000 */
.L_x_12:
[----:B------:R-:W-:Y:S04]  /*05e0*/  LDS R3, [R2+0x40] ;  /* 0x0000400002037984 */ /* 0x000fe80000000800 */
[----:B------:R-:W2:Y:S02]  /*05f0*/  LDS R4, [R2] ;  /* 0x0000000002047984 */ /* 0x000ea40000000800 */
[----:B--2---:R-:W-:-:S05]  /*0600*/  IMAD.IADD R3, R3, 0x1, R4 ;  /* 0x0000000103037824 */ /* 0x004fca00078e0204 */
[----:B------:R2:W-:Y:S01]  /*0610*/  STS [R2], R3 ;  /* 0x0000000302007388 */ /* 0x0005e20000000800 */
[----:B------:R-:W-:Y:S05]  /*0620*/  BRA `(.L_x_14) ;  /* 0x0000000000087947 */ /* 0x000fea0003800000 */
.L_x_13:
[----:B------:R-:W-:-:S13]  /*0630*/  ISETP.GE.U32.AND P0, PT, R3, 0x10, PT ;  /* 0x000000100300780c */ /* 0x000fda0003f06070 */
[----:B------:R-:W-:Y:S05]  /*0640*/  @!P0 BRA `(.L_x_15) ;  /* 0x0000000000148947 */ /* 0x000fea0003800000 */
.L_x_14:
[----:B--2---:R-:W-:Y:S04]  /*0650*/  LDS R3, [R2+0x20] ;  /* 0x0000200002037984 */ /* 0x004fe80000000800 */
[----:B------:R-:W2:Y:S02]  /*0660*/  LDS R4, [R2] ;  /* 0x0000000002047984 */ /* 0x000ea40000000800 */
[----:B--2---:R-:W-:-:S05]  /*0670*/  IMAD.IADD R3, R3, 0x1, R4 ;  /* 0x0000000103037824 */ /* 0x004fca00078e0204 */
[----:B------:R2:W-:Y:S01]  /*0680*/  STS [R2], R3 ;  /* 0x0000000302007388 */ /* 0x0005e20000000800 */
[----:B------:R-:W-:Y:S05]  /*0690*/  BRA `(.L_x_16) ;  /* 0x0000000000087947 */ /* 0x000fea0003800000 */
.L_x_15:
[----:B------:R-:W-:-:S13]  /*06a0*/  ISETP.GE.U32.AND P0, PT, R3, 0x8, PT ;  /* 0x000000080300780c */ /* 0x000fda0003f06070 */
[----:B------:R-:W-:Y:S05]  /*06b0*/  @!P0 BRA `(.L_x_17) ;  /* 0x0000000000148947 */ /* 0x000fea0003800000 */
.L_x_16:
[----:B--2---:R-:W-:Y:S04]  /*06c0*/  LDS R3, [R2+0x10] ;  /* 0x0000100002037984 */ /* 0x004fe80000000800 */
[----:B------:R-:W2:Y:S02]  /*06d0*/  LDS R4, [R2] ;  /* 0x0000000002047984 */ /* 0x000ea40000000800 */
[----:B--2---:R-:W-:-:S05]  /*06e0*/  IMAD.IADD R3, R3, 0x1, R4 ;  /* 0x0000000103037824 */ /* 0x004fca00078e0204 */
[----:B------:R2:W-:Y:S01]  /*06f0*/  STS [R2], R3 ;  /* 0x0000000302007388 */ /* 0x0005e20000000800 */
[----:B------:R-:W-:Y:S05]  /*0700*/  BRA `(.L_x_18) ;  /* 0x0000000000087947 */ /* 0x000fea0003800000 */
.L_x_17:
[----:B------:R-:W-:-:S13]  /*0710*/  ISETP.GE.U32.AND P0, PT, R3, 0x4, PT ;  /* 0x000000040300780c */ /* 0x000fda0003f06070 */
[----:B------:R-:W-:Y:S05]  /*0720*/  @!P0 BRA `(.L_x_19) ;  /* 0x0000000000148947 */ /* 0x000fea0003800000 */
.L_x_18:
[----:B--2---:R-:W-:Y:S04]  /*0730*/  LDS R3, [R2+0x8] ;  /* 0x0000080002037984 */ /* 0x004fe80000000800 */
[----:B------:R-:W2:Y:S02]  /*0740*/  LDS R4, [R2] ;  /* 0x0000000002047984 */ /* 0x000ea40000000800 */
[----:B--2---:R-:W-:-:S05]  /*0750*/  IMAD.IADD R3, R3, 0x1, R4 ;  /* 0x0000000103037824 */ /* 0x004fca00078e0204 */
[----:B------:R2:W-:Y:S01]  /*0760*/  STS [R2], R3 ;  /* 0x0000000302007388 */ /* 0x0005e20000000800 */
[----:B------:R-:W-:Y:S05]  /*0770*/  BRA `(.L_x_20) ;  /* 0x0000000000087947 */ /* 0x000fea0003800000 */
.L_x_19:
[----:B------:R-:W-:-:S13]  /*0780*/  ISETP.GE.U32.AND P0, PT, R3, 0x2, PT ;  /* 0x000000020300780c */ /* 0x000fda0003f06070 */
[----:B------:R-:W-:Y:S05]  /*0790*/  @!P0 BRA `(.L_x_21) ;  /* 0x0000000000108947 */ /* 0x000fea0003800000 */
.L_x_20:
[----:B--2---:R-:W-:Y:S04]  /*07a0*/  LDS R3, [R2+0x4] ;  /* 0x0000040002037984 */ /* 0x004fe80000000800 */
[----:B------:R-:W2:Y:S02]  /*07b0*/  LDS R4, [R2] ;  /* 0x0000000002047984 */ /* 0x000ea40000000800 */
[----:B--2---:R-:W-:-:S05]  /*07c0*/  IMAD.IADD R3, R3, 0x1, R4 ;  /* 0x0000000103037824 */ /* 0x004fca00078e0204 */
[----:B------:R2:W-:Y:S02]  /*07d0*/  STS [R2], R3 ;  /* 0x0000000302007388 */ /* 0x0005e40000000800 */
.L_x_21:
[----:B------:R-:W-:-:S13]  /*07e0*/  ISETP.NE.AND P0, PT, R0, RZ, PT ;  /* 0x000000ff0000720c */ /* 0x000fda0003f05270 */
[----:B------:R-:W-:Y:S05]  /*07f0*/  @P0 EXIT ;  /* 0x000000000000094d */ /* 0x000fea0003800000 */
[----:B-1----:R-:W1:Y:S01]  /*0800*/  LDS R5, [UR4] ;  /* 0x00000004ff057984 */ /* 0x002e620008000800 */
[----:B0-2---:R-:W1:Y:S03]  /*0810*/  LDC.64 R2, c[0x0][0x380] ;  /* 0x0000e000ff027b82 */ /* 0x005e660000000a00 */
[----:B-1----:R-:W-:Y:S01]  /*0820*/  REDG.E.ADD.STRONG.GPU desc[UR6][R2.64], R5 ;  /* 0x000000050200798e */ /* 0x002fe2000c12e106 */
[----:B------:R-:W-:Y:S05]  /*0830*/  EXIT ;  /* 0x000000000000794d */ /* 0x000fea0003800000 */
.L_x_22:
[----:B------:R-:W-:-:S00]  /*0840*/  BRA `(.L_x_22) ;  /* 0xfffffffc00fc7947 */ /* 0x000fc0000383ffff */
[----:B------:R-:W-:-:S00]  /*0850*/  NOP ;  /* 0x0000000000007918 */ /* 0x000fc00000000000 */
        /* <DEDUP_REMOVED lines=10> */
.L_x_253:


//--------------------- .text._Z17reduction2_kernelILj512EEvPiPKim --------------------------
	.section	.text._Z17reduction2_kernelILj512EEvPiPKim,"ax",@progbits
	.align	128
        .global         _Z17reduction2_kernelILj512EEvPiPKim
        .type           _Z17reduction2_kernelILj512EEvPiPKim,@function
        .size           _Z17reduction2_kernelILj512EEvPiPKim,(.L_x_254 - _Z17reduction2_kernelILj512EEvPiPKim)
        .other          _Z17reduction2_kernelILj512EEvPiPKim,@"STO_CUDA_ENTRY STV_DEFAULT"
_Z17reduction2_kernelILj512EEvPiPKim:
.text._Z17reduction2_kernelILj512EEvPiPKim:
        /* <DEDUP_REMOVED lines=17> */
.L_x_25:
        /* <DEDUP_REMOVED lines=9> */
.L_x_24:
[----:B------:R-:W-:Y:S05]  /*01a0*/  BSYNC.RECONVERGENT B0 ;  /* 0x0000000000007941 */ /* 0x000fea0003800200 */
.L_x_23:
        /* <DEDUP_REMOVED lines=9> */
.L_x_27:
        /* <DEDUP_REMOVED lines=13> */
.L_x_26:
        /* <DEDUP_REMOVED lines=9> */
.L_x_28:
[----:B------:R-:W-:-:S13]  /*03a0*/  ISETP.GE.U32.AND P0, PT, R3, 0x200, PT ;  /* 0x000002000300780c */ /* 0x000fda0003f06070 */
[----:B------:R-:W-:Y:S05]  /*03b0*/  @!P0 BRA `(.L_x_30) ;  /* 0x00000000001c8947 */ /* 0x000fea0003800000 */
.L_x_29:
[----:B------:R-:W-:-:S13]  /*03c0*/  ISETP.GT.U32.AND P0, PT, R0, 0xff, PT ;  /* 0x000000ff0000780c */ /* 0x000fda0003f04070 */
[----:B-1----:R-:W-:Y:S04]  /*03d0*/  @!P0 LDS R4, [R2+0x400] ;  /* 0x0004000002048984 */ /* 0x002fe80000000800 */
[----:B------:R-:W1:Y:S02]  /*03e0*/  @!P0 LDS R5, [R2] ;  /* 0x0000000002058984 */ /* 0x000e640000000800 */
[----:B-1----:R-:W-:-:S05]  /*03f0*/  @!P0 IMAD.IADD R5, R4, 0x1, R5 ;  /* 0x0000000104058824 */ /* 0x002fca00078e0205 */
[----:B------:R1:W-:Y:S01]  /*0400*/  @!P0 STS [R2], R5 ;  /* 0x0000000502008388 */ /* 0x0003e20000000800 */
[----:B------:R-:W-:Y:S06]  /*0410*/  BAR.SYNC.DEFER_BLOCKING 0x0 ;  /* 0x0000000000007b1d */ /* 0x000fec0000010000 */
[----:B------:R-:W-:Y:S05]  /*0420*/  BRA `(.L_x_31) ;  /* 0x0000000000087947 */ /* 0x000fea0003800000 */
.L_x_30:
[----:B------:R-:W-:-:S13]  /*0430*/  ISETP.GE.U32.AND P0, PT, R3, 0x100, PT ;  /* 0x000001000300780c */ /* 0x000fda0003f06070 */
[----:B------:R-:W-:Y:S05]  /*0440*/  @!P0 BRA `(.L_x_32) ;  /* 0x00000000001c8947 */ /* 0x000fea0003800000 */
.L_x_31:
[----:B------:R-:W-:-:S13]  /*0450*/  ISETP.GT.U32.AND P0, PT, R0, 0x7f, PT ;  /* 0x0000007f0000780c */ /* 0x000fda0003f04070 */
[----:B-1----:R-:W-:Y:S04]  /*0460*/  @!P0 LDS R4, [R2+0x200] ;  /* 0x0002000002048984 */ /* 0x002fe80000000800 */
[----:B------:R-:W1:Y:S02]  /*0470*/  @!P0 LDS R5, [R2] ;  /* 0x0000000002058984 */ /* 0x000e640000000800 */
[----:B-1----:R-:W-:-:S05]  /*0480*/  @!P0 IMAD.IADD R5, R4, 0x1, R5 ;  /* 0x0000000104058824 */ /* 0x002fca00078e0205 */
[----:B------:R1:W-:Y:S01]  /*0490*/  @!P0 STS [R2], R5 ;  /* 0x0000000502008388 */ /* 0x0003e20000000800 */
[----:B------:R-:W-:Y:S06]  /*04a0*/  BAR.SYNC.DEFER_BLOCKING 0x0 ;  /* 0x0000000000007b1d */ /* 0x000fec0000010000 */
[----:B------:R-:W-:Y:S05]  /*04b0*/  BRA `(.L_x_33) ;  /* 0x0000000000087947 */ /* 0x000fea0003800000 */
.L_x_32:
[----:B------:R-:W-:-:S13]  /*04c0*/  ISETP.GE.U32.AND P0, PT, R3, 0x80, PT ;  /* 0x000000800300780c */ /* 0x000fda0003f06070 */
[----:B------:R-:W-:Y:S05]  /*04d0*/  @!P0 BRA `(.L_x_34) ;  /* 0x0000000000188947 */ /* 0x000fea0003800000 */
.L_x_33:
[----:B------:R-:W-:-:S13]  /*04e0*/  ISETP.GT.U32.AND P0, PT, R0, 0x3f, PT ;  /* 0x0000003f0000780c */ /* 0x000fda0003f04070 */
[----:B-1----:R-:W-:Y:S04]  /*04f0*/  @!P0 LDS R4, [R2+0x100] ;  /* 0x0001000002048984 */ /* 0x002fe80000000800 */
[----:B------:R-:W1:Y:S02]  /*0500*/  @!P0 LDS R5, [R2] ;  /* 0x0000000002058984 */ /* 0x000e640000000800 */
[----:B-1----:R-:W-:-:S05]  /*0510*/  @!P0 IMAD.IADD R5, R4, 0x1, R5 ;  /* 0x0000000104058824 */ /* 0x002fca00078e0205 */
[----:B------:R2:W-:Y:S01]  /*0520*/  @!P0 STS [R2], R5 ;  /* 0x0000000502008388 */ /* 0x0005e20000000800 */
[----:B------:R-:W-:Y:S06]  /*0530*/  BAR.SYNC.DEFER_BLOCKING 0x0 ;  /* 0x0000000000007b1d */ /* 0x000fec0000010000 */
.L_x_34:
        /* <DEDUP_REMOVED lines=10> */
.L_x_35:
[----:B------:R-:W-:Y:S04]  /*05e0*/  LDS R3, [R2+0x40] ;  /* 0x0000400002037984 */ /* 0x000fe80000000800 */
[----:B------:R-:W2:Y:S02]  /*05f0*/  LDS R4, [R2] ;  /* 0x0000000002047984 */ /* 0x000ea40000000800 */
[----:B--2---:R-:W-:-:S05]  /*0600*/  IMAD.IADD R3, R3, 0x1, R4 ;  /* 0x0000000103037824 */ /* 0x004fca00078e0204 */
[----:B------:R2:W-:Y:S01]  /*0610*/  STS [R2], R3 ;  /* 0x0000000302007388 */ /* 0x0005e20000000800 */
[----:B------:R-:W-:Y:S05]  /*0620*/  BRA `(.L_x_37) ;  /* 0x0000000000087947 */ /* 0x000fea0003800000 */
.L_x_36:
[----:B------:R-:W-:-:S13]  /*0630*/  ISETP.GE.U32.AND P0, PT, R3, 0x10, PT ;  /* 0x000000100300780c */ /* 0x000fda0003f06070 */
[----:B------:R-:W-:Y:S05]  /*0640*/  @!P0 BRA `(.L_x_38) ;  /* 0x0000000000148947 */ /* 0x000fea0003800000 */
.L_x_37:
[----:B--2---:R-:W-:Y:S04]  /*0650*/  LDS R3, [R2+0x20] ;  /* 0x0000200002037984 */ /* 0x004fe80000000800 */
[----:B------:R-:W2:Y:S02]  /*0660*/  LDS R4, [R2] ;  /* 0x0000000002047984 */ /* 0x000ea40000000800 */
[----:B--2---:R-:W-:-:S05]  /*0670*/  IMAD.IADD R3, R3, 0x1, R4 ;  /* 0x0000000103037824 */ /* 0x004fca00078e0204 */
[----:B------:R2:W-:Y:S01]  /*0680*/  STS [R2], R3 ;  /* 0x0000000302007388 */ /* 0x0005e20000000800 */
[----:B------:R-:W-:Y:S05]  /*0690*/  BRA `(.L_x_39) ;  /* 0x0000000000087947 */ /* 0x000fea0003800000 */
.L_x_38:
[----:B------:R-:W-:-:S13]  /*06a0*/  ISETP.GE.U32.AND P0, PT, R3, 0x8, PT ;  /* 0x000000080300780c */ /* 0x000fda0003f06070 */
[----:B------:R-:W-:Y:S05]  /*06b0*/  @!P0 BRA `(.L_x_40) ;  /* 0x0000000000148947 */ /* 0x000fea0003800000 */
.L_x_39:
[----:B--2---:R-:W-:Y:S04]  /*06c0*/  LDS R3, [R2+0x10] ;  /* 0x0000100002037984 */ /* 0x004fe80000000800 */
[----:B------:R-:W2:Y:S02]  /*06d0*/  LDS R4, [R2] ;  /* 0x0000000002047984 */ /* 0x000ea40000000800 */
[----:B--2---:R-:W-:-:S05]  /*06e0*/  IMAD.IADD R3, R3, 0x1, R4 ;  /* 0x0000000103037824 */ /* 0x004fca00078e0204 */
[----:B------:R2:W-:Y:S01]  /*06f0*/  STS [R2], R3 ;  /* 0x0000000302007388 */ /* 0x0005e20000000800 */
[----:B------:R-:W-:Y:S05]  /*0700*/  BRA `(.L_x_41) ;  /* 0x0000000000087947 */ /* 0x000fea0003800000 */
.L_x_40:
[----:B------:R-:W-:-:S13]  /*0710*/  ISETP.GE.U32.AND P0, PT, R3, 0x4, PT ;  /* 0x000000040300780c */ /* 0x000fda0003f06070 */
[----:B------:R-:W-:Y:S05]  /*0720*/  @!P0 BRA `(.L_x_42) ;  /* 0x0000000000148947 */ /* 0x000fea0003800000 */
.L_x_41:
[----:B--2---:R-:W-:Y:S04]  /*0730*/  LDS R3, [R2+0x8] ;  /* 0x0000080002037984 */ /* 0x004fe80000000800 */
[----:B------:R-:W2:Y:S02]  /*0740*/  LDS R4, [R2] ;  /* 0x0000000002047984 */ /* 0x000ea40000000800 */
[----:B--2---:R-:W-:-:S05]  /*0750*/  IMAD.IADD R3, R3, 0x1, R4 ;  /* 0x0000000103037824 */ /* 0x004fca00078e0204 */
[----:B------:R2:W-:Y:S01]  /*0760*/  STS [R2], R3 ;  /* 0x0000000302007388 */ /* 0x0005e20000000800 */
[----:B------:R-:W-:Y:S05]  /*0770*/  BRA `(.L_x_43) ;  /* 0x0000000000087947 */ /* 0x000fea0003800000 */
.L_x_42:
[----:B------:R-:W-:-:S13]  /*0780*/  ISETP.GE.U32.AND P0, PT, R3, 0x2, PT ;  /* 0x000000020300780c */ /* 0x000fda0003f06070 */
[----:B------:R-:W-:Y:S05]  /*0790*/  @!P0 BRA `(.L_x_44) ;  /* 0x0000000000108947 */ /* 0x000fea0003800000 */
.L_x_43:
[----:B--2---:R-:W-:Y:S04]  /*07a0*/  LDS R3, [R2+0x4] ;  /* 0x0000040002037984 */ /* 0x004fe80000000800 */
[----:B------:R-:W2:Y:S02]  /*07b0*/  LDS R4, [R2] ;  /* 0x0000000002047984 */ /* 0x000ea40000000800 */
[----:B--2---:R-:W-:-:S05]  /*07c0*/  IMAD.IADD R3, R3, 0x1, R4 ;  /* 0x0000000103037824 */ /* 0x004fca00078e0204 */
[----:B------:R2:W-:Y:S02]  /*07d0*/  STS [R2], R3 ;  /* 0x0000000302007388 */ /* 0x0005e40000000800 */
.L_x_44:
[----:B------:R-:W-:-:S13]  /*07e0*/  ISETP.NE.AND P0, PT, R0, RZ, PT ;  /* 0x000000ff0000720c */ /* 0x000fda0003f05270 */
[----:B------:R-:W-:Y:S05]  /*07f0*/  @P0 EXIT ;  /* 0x000000000000094d */ /* 0x000fea0003800000 */
[----:B-1----:R-:W1:Y:S01]  /*0800*/  LDS R5, [UR4] ;  /* 0x00000004ff057984 */ /* 0x002e620008000800 */
[----:B0-2---:R-:W1:Y:S03]  /*0810*/  LDC.64 R2, c[0x0][0x380] ;  /* 0x0000e000ff027b82 */ /* 0x005e660000000a00 */
[----:B-1----:R-:W-:Y:S01]  /*0820*/  REDG.E.ADD.STRONG.GPU desc[UR6][R2.64], R5 ;  /* 0x000000050200798e */ /* 0x002fe2000c12e106 */
[----:B------:R-:W-:Y:S05]  /*0830*/  EXIT ;  /* 0x000000000000794d */ /* 0x000fea0003800000 */
.L_x_45:
        /* <DEDUP_REMOVED lines=12> */
.L_x_254:


//--------------------- .text._Z17reduction2_kernelILj256EEvPiPKim --------------------------
	.section	.text._Z17reduction2_kernelILj256EEvPiPKim,"ax",@progbits
	.align	128
        .global         _Z17reduction2_kernelILj256EEvPiPKim
        .type           _Z17reduction2_kernelILj256EEvPiPKim,@function
        .size           _Z17reduction2_kernelILj256EEvPiPKim,(.L_x_255 - _Z17reduction2_kernelILj256EEvPiPKim)
        .other          _Z17reduction2_kernelILj256EEvPiPKim,@"STO_CUDA_ENTRY STV_DEFAULT"
_Z17reduction2_kernelILj256EEvPiPKim:
.text._Z17reduction2_kernelILj256EEvPiPKim:
        /* <DEDUP_REMOVED lines=17> */
.L_x_48:
        /* <DEDUP_REMOVED lines=9> */
.L_x_47:
[----:B------:R-:W-:Y:S05]  /*01a0*/  BSYNC.RECONVERGENT B0 ;  /* 0x0000000000007941 */ /* 0x000fea0003800200 */
.L_x_46:
        /* <DEDUP_REMOVED lines=9> */
.L_x_50:
        /* <DEDUP_REMOVED lines=13> */
.L_x_49:
        /* <DEDUP_REMOVED lines=9> */
.L_x_51:
[----:B------:R-:W-:-:S13]  /*03a0*/  ISETP.GE.U32.AND P0, PT, R3, 0x200, PT ;  /* 0x000002000300780c */ /* 0x000fda0003f06070 */
[----:B------:R-:W-:Y:S05]  /*03b0*/  @!P0 BRA `(.L_x_53) ;  /* 0x00000000001c8947 */ /* 0x000fea0003800000 */
.L_x_52:
[----:B------:R-:W-:-:S13]  /*03c0*/  ISETP.GT.U32.AND P0, PT, R0, 0xff, PT ;  /* 0x000000ff0000780c */ /* 0x000fda0003f04070 */
[----:B-1----:R-:W-:Y:S04]  /*03d0*/  @!P0 LDS R4, [R2+0x400] ;  /* 0x0004000002048984 */ /* 0x002fe80000000800 */
[----:B------:R-:W1:Y:S02]  /*03e0*/  @!P0 LDS R5, [R2] ;  /* 0x0000000002058984 */ /* 0x000e640000000800 */
[----:B-1----:R-:W-:-:S05]  /*03f0*/  @!P0 IMAD.IADD R5, R4, 0x1, R5 ;  /* 0x0000000104058824 */ /* 0x002fca00078e0205 */
[----:B------:R1:W-:Y:S01]  /*0400*/  @!P0 STS [R2], R5 ;  /* 0x0000000502008388 */ /* 0x0003e20000000800 */
[----:B------:R-:W-:Y:S06]  /*0410*/  BAR.SYNC.DEFER_BLOCKING 0x0 ;  /* 0x0000000000007b1d */ /* 0x000fec0000010000 */
[----:B------:R-:W-:Y:S05]  /*0420*/  BRA `(.L_x_54) ;  /* 0x0000000000087947 */ /* 0x000fea0003800000 */
.L_x_53:
[----:B------:R-:W-:-:S13]  /*0430*/  ISETP.GE.U32.AND P0, PT, R3, 0x100, PT ;  /* 0x000001000300780c */ /* 0x000fda0003f06070 */
[----:B------:R-:W-:Y:S05]  /*0440*/  @!P0 BRA `(.L_x_55) ;  /* 0x00000000001c8947 */ /* 0x000fea0003800000 */
.L_x_54:
[----:B------:R-:W-:-:S13]  /*0450*/  ISETP.GT.U32.AND P0, PT, R0, 0x7f, PT ;  /* 0x0000007f0000780c */ /* 0x000fda0003f04070 */
[----:B-1----:R-:W-:Y:S04]  /*0460*/  @!P0 LDS R4, [R2+0x200] ;  /* 0x0002000002048984 */ /* 0x002fe80000000800 */
[----:B------:R-:W1:Y:S02]  /*0470*/  @!P0 LDS R5, [R2] ;  /* 0x0000000002058984 */ /* 0x000e640000000800 */
[----:B-1----:R-:W-:-:S05]  /*0480*/  @!P0 IMAD.IADD R5, R4, 0x1, R5 ;  /* 0x0000000104058824 */ /* 0x002fca00078e0205 */
[----:B------:R1:W-:Y:S01]  /*0490*/  @!P0 STS [R2], R5 ;  /* 0x0000000502008388 */ /* 0x0003e20000000800 */
[----:B------:R-:W-:Y:S06]  /*04a0*/  BAR.SYNC.DEFER_BLOCKING 0x0 ;  /* 0x0000000000007b1d */ /* 0x000fec0000010000 */
[----:B------:R-:W-:Y:S05]  /*04b0*/  BRA `(.L_x_56) ;  /* 0x0000000000087947 */ /* 0x000fea0003800000 */
.L_x_55:
[----:B------:R-:W-:-:S13]  /*04c0*/  ISETP.GE.U32.AND P0, PT, R3, 0x80, PT ;  /* 0x000000800300780c */ /* 0x000fda0003f06070 */
[----:B------:R-:W-:Y:S05]  /*04d0*/  @!P0 BRA `(.L_x_57) ;  /* 0x0000000000188947 */ /* 0x000fea0003800000 */
.L_x_56:
[----:B------:R-:W-:-:S13]  /*04e0*/  ISETP.GT.U32.AND P0, PT, R0, 0x3f, PT ;  /* 0x0000003f0000780c */ /* 0x000fda0003f04070 */
[----:B-1----:R-:W-:Y:S04]  /*04f0*/  @!P0 LDS R4, [R2+0x100] ;  /* 0x0001000002048984 */ /* 0x002fe80000000800 */
[----:B------:R-:W1:Y:S02]  /*0500*/  @!P0 LDS R5, [R2] ;  /* 0x0000000002058984 */ /* 0x000e640000000800 */
[----:B-1----:R-:W-:-:S05]  /*0510*/  @!P0 IMAD.IADD R5, R4, 0x1, R5 ;  /* 0x0000000104058824 */ /* 0x002fca00078e0205 */
[----:B------:R2:W-:Y:S01]  /*0520*/  @!P0 STS [R2], R5 ;  /* 0x0000000502008388 */ /* 0x0005e20000000800 */
[----:B------:R-:W-:Y:S06]  /*0530*/  BAR.SYNC.DEFER_BLOCKING 0x0 ;  /* 0x0000000000007b1d */ /* 0x000fec0000010000 */
.L_x_57:
        /* <DEDUP_REMOVED lines=10> */
.L_x_58:
[----:B------:R-:W-:Y:S04]  /*05e0*/  LDS R3, [R2+0x40] ;  /* 0x0000400002037984 */ /* 0x000fe80000000800 */
[----:B------:R-:W2:Y:S02]  /*05f0*/  LDS R4, [R2] ;  /* 0x0000000002047984 */ /* 0x000ea40000000800 */
[----:B--2---:R-:W-:-:S05]  /*0600*/  IMAD.IADD R3, R3, 0x1, R4 ;  /* 0x0000000103037824 */ /* 0x004fca00078e0204 */
[----:B------:R2:W-:Y:S01]  /*0610*/  STS [R2], R3 ;  /* 0x0000000302007388 */ /* 0x0005e20000000800 */
[----:B------:R-:W-:Y:S05]  /*0620*/  BRA `(.L_x_60) ;  /* 0x0000000000087947 */ /* 0x000fea0003800000 */
.L_x_59:
[----:B------:R-:W-:-:S13]  /*0630*/  ISETP.GE.U32.AND P0, PT, R3, 0x10, PT ;  /* 0x000000100300780c */ /* 0x000fda0003f06070 */
[----:B------:R-:W-:Y:S05]  /*0640*/  @!P0 BRA `(.L_x_61) ;  /* 0x0000000000148947 */ /* 0x000fea0003800000 */
.L_x_60:
[----:B--2---:R-:W-:Y:S04]  /*0650*/  LDS R3, [R2+0x20] ;  /* 0x0000200002037984 */ /* 0x004fe80000000800 */
[----:B------:R-:W2:Y:S02]  /*0660*/  LDS R4, [R2] ;  /* 0x0000000002047984 */ /* 0x000ea40000000800 */
[----:B--2---:R-:W-:-:S05]  /*0670*/  IMAD.IADD R3, R3, 0x1, R4 ;  /* 0x0000000103037824 */ /* 0x004fca00078e0204 */
[----:B------:R2:W-:Y:S01]  /*0680*/  STS [R2], R3 ;  /* 0x0000000302007388 */ /* 0x0005e20000000800 */
[----:B------:R-:W-:Y:S05]  /*0690*/  BRA `(.L_x_62) ;  /* 0x0000000000087947 */ /* 0x000fea0003800000 */
.L_x_61:
[----:B------:R-:W-:-:S13]  /*06a0*/  ISETP.GE.U32.AND P0, PT, R3, 0x8, PT ;  /* 0x000000080300780c */ /* 0x000fda0003f06070 */
[----:B------:R-:W-:Y:S05]  /*06b0*/  @!P0 BRA `(.L_x_63) ;  /* 0x0000000000148947 */ /* 0x000fea0003800000 */
.L_x_62:
[----:B--2---:R-:W-:Y:S04]  /*06c0*/  LDS R3, [R2+0x10] ;  /* 0x0000100002037984 */ /* 0x004fe80000000800 */
[----:B------:R-:W2:Y:S02]  /*06d0*/  LDS R4, [R2] ;  /* 0x0000000002047984 */ /* 0x000ea40000000800 */
[----:B--2---:R-:W-:-:S05]  /*06e0*/  IMAD.IADD R3, R3, 0x1, R4 ;  /* 0x0000000103037824 */ /* 0x004fca00078e0204 */
[----:B------:R2:W-:Y:S01]  /*06f0*/  STS [R2], R3 ;  /* 0x0000000302007388 */ /* 0x0005e20000000800 */
[----:B------:R-:W-:Y:S05]  /*0700*/  BRA `(.L_x_64) ;  /* 0x0000000000087947 */ /* 0x000fea0003800000 */
.L_x_63:
[----:B------:R-:W-:-:S13]  /*0710*/  ISETP.GE.U32.AND P0, PT, R3, 0x4, PT ;  /* 0x000000040300780c */ /* 0x000fda0003f06070 */
[----:B------:R-:W-:Y:S05]  /*0720*/  @!P0 BRA `(.L_x_65) ;  /* 0x0000000000148947 */ /* 0x000fea0003800000 */
.L_x_64:
[----:B--2---:R-:W-:Y:S04]  /*0730*/  LDS R3, [R2+0x8] ;  /* 0x0000080002037984 */ /* 0x004fe80000000800 */
[----:B------:R-:W2:Y:S02]  /*0740*/  LDS R4, [R2] ;  /* 0x0000000002047984 */ /* 0x000ea40000000800 */
[----:B--2---:R-:W-:-:S05]  /*0750*/  IMAD.IADD R3, R3, 0x1, R4 ;  /* 0x0000000103037824 */ /* 0x004fca00078e0204 */
[----:B------:R2:W-:Y:S01]  /*0760*/  STS [R2], R3 ;  /* 0x0000000302007388 */ /* 0x0005e20000000800 */
[----:B------:R-:W-:Y:S05]  /*0770*/  BRA `(.L_x_66) ;  /* 0x0000000000087947 */ /* 0x000fea0003800000 */
.L_x_65:
[----:B------:R-:W-:-:S13]  /*0780*/  ISETP.GE.U32.AND P0, PT, R3, 0x2, PT ;  /* 0x000000020300780c */ /* 0x000fda0003f06070 */
[----:B------:R-:W-:Y:S05]  /*0790*/  @!P0 BRA `(.L_x_67) ;  /* 0x0000000000108947 */ /* 0x000fea0003800000 */
.L_x_66:
[----:B--2---:R-:W-:Y:S04]  /*07a0*/  LDS R3, [R2+0x4] ;  /* 0x0000040002037984 */ /* 0x004fe80000000800 */
[----:B------:R-:W2:Y:S02]  /*07b0*/  LDS R4, [R2] ;  /* 0x0000000002047984 */ /* 0x000ea40000000800 */
[----:B--2---:R-:W-:-:S05]  /*07c0*/  IMAD.IADD R3, R3, 0x1, R4 ;  /* 0x0000000103037824 */ /* 0x004fca00078e0204 */
[----:B------:R2:W-:Y:S02]  /*07d0*/  STS [R2], R3 ;  /* 0x0000000302007388 */ /* 0x0005e40000000800 */
.L_x_67:
[----:B------:R-:W-:-:S13]  /*07e0*/  ISETP.NE.AND P0, PT, R0, RZ, PT ;  /* 0x000000ff0000720c */ /* 0x000fda0003f05270 */
[----:B------:R-:W-:Y:S05]  /*07f0*/  @P0 EXIT ;  /* 0x000000000000094d */ /* 0x000fea0003800000 */
[----:B-1----:R-:W1:Y:S01]  /*0800*/  LDS R5, [UR4] ;  /* 0x00000004ff057984 */ /* 0x002e620008000800 */
[----:B0-2---:R-:W1:Y:S03]  /*0810*/  LDC.64 R2, c[0x0][0x380] ;  /* 0x0000e000ff027b82 */ /* 0x005e660000000a00 */
[----:B-1----:R-:W-:Y:S01]  /*0820*/  REDG.E.ADD.STRONG.GPU desc[UR6][R2.64], R5 ;  /* 0x000000050200798e */ /* 0x002fe2000c12e106 */
[----:B------:R-:W-:Y:S05]  /*0830*/  EXIT ;  /* 0x000000000000794d */ /* 0x000fea0003800000 */
.L_x_68:
        /* <DEDUP_REMOVED lines=12> */
.L_x_255:


//--------------------- .text._Z17reduction2_kernelILj128EEvPiPKim --------------------------
	.section	.text._Z17reduction2_kernelILj128EEvPiPKim,"ax",@progbits
	.align	128
        .global         _Z17reduction2_kernelILj128EEvPiPKim
        .type           _Z17reduction2_kernelILj128EEvPiPKim,@function
        .size           _Z17reduction2_kernelILj128EEvPiPKim,(.L_x_256 - _Z17reduction2_kernelILj128EEvPiPKim)
        .other          _Z17reduction2_kernelILj128EEvPiPKim,@"STO_CUDA_ENTRY STV_DEFAULT"
_Z17reduction2_kernelILj128EEvPiPKim:
.text._Z17reduction2_kernelILj128EEvPiPKim:
        /* <DEDUP_REMOVED lines=17> */
.L_x_71:
        /* <DEDUP_REMOVED lines=9> */
.L_x_70:
[----:B------:R-:W-:Y:S05]  /*01a0*/  BSYNC.RECONVERGENT B0 ;  /* 0x0000000000007941 */ /* 0x000fea0003800200 */
.L_x_69:
        /* <DEDUP_REMOVED lines=9> */
.L_x_73:
        /* <DEDUP_REMOVED lines=13> */
.L_x_72:
        /* <DEDUP_REMOVED lines=9> */
.L_x_74:
[----:B------:R-:W-:-:S13]  /*03a0*/  ISETP.GE.U32.AND P0, PT, R3, 0x200, PT ;  /* 0x000002000300780c */ /* 0x000fda0003f06070 */
[----:B------:R-:W-:Y:S05]  /*03b0*/  @!P0 BRA `(.L_x_76) ;  /* 0x00000000001c8947 */ /* 0x000fea0003800000 */
.L_x_75:
[----:B------:R-:W-:-:S13]  /*03c0*/  ISETP.GT.U32.AND P0, PT, R0, 0xff, PT ;  /* 0x000000ff0000780c */ /* 0x000fda0003f04070 */
[----:B-1----:R-:W-:Y:S04]  /*03d0*/  @!P0 LDS R4, [R2+0x400] ;  /* 0x0004000002048984 */ /* 0x002fe80000000800 */
[----:B------:R-:W1:Y:S02]  /*03e0*/  @!P0 LDS R5, [R2] ;  /* 0x0000000002058984 */ /* 0x000e640000000800 */
[----:B-1----:R-:W-:-:S05]  /*03f0*/  @!P0 IMAD.IADD R5, R4, 0x1, R5 ;  /* 0x0000000104058824 */ /* 0x002fca00078e0205 */
[----:B------:R1:W-:Y:S01]  /*0400*/  @!P0 STS [R2], R5 ;  /* 0x0000000502008388 */ /* 0x0003e20000000800 */
[----:B------:R-:W-:Y:S06]  /*0410*/  BAR.SYNC.DEFER_BLOCKING 0x0 ;  /* 0x0000000000007b1d */ /* 0x000fec0000010000 */
[----:B------:R-:W-:Y:S05]  /*0420*/  BRA `(.L_x_77) ;  /* 0x0000000000087947 */ /* 0x000fea0003800000 */
.L_x_76:
[----:B------:R-:W-:-:S13]  /*0430*/  ISETP.GE.U32.AND P0, PT, R3, 0x100, PT ;  /* 0x000001000300780c */ /* 0x000fda0003f06070 */
[----:B------:R-:W-:Y:S05]  /*0440*/  @!P0 BRA `(.L_x_78) ;  /* 0x00000000001c8947 */ /* 0x000fea0003800000 */
.L_x_77:
[----:B------:R-:W-:-:S13]  /*0450*/  ISETP.GT.U32.AND P0, PT, R0, 0x7f, PT ;  /* 0x0000007f0000780c */ /* 0x000fda0003f04070 */
[----:B-1----:R-:W-:Y:S04]  /*0460*/  @!P0 LDS R4, [R2+0x200] ;  /* 0x0002000002048984 */ /* 0x002fe80000000800 */
[----:B------:R-:W1:Y:S02]  /*0470*/  @!P0 LDS R5, [R2] ;  /* 0x0000000002058984 */ /* 0x000e640000000800 */
[----:B-1----:R-:W-:-:S05]  /*0480*/  @!P0 IMAD.IADD R5, R4, 0x1, R5 ;  /* 0x0000000104058824 */ /* 0x002fca00078e0205 */
[----:B------:R1:W-:Y:S01]  /*0490*/  @!P0 STS [R2], R5 ;  /* 0x0000000502008388 */ /* 0x0003e20000000800 */
[----:B------:R-:W-:Y:S06]  /*04a0*/  BAR.SYNC.DEFER_BLOCKING 0x0 ;  /* 0x0000000000007b1d */ /* 0x000fec0000010000 */
[----:B------:R-:W-:Y:S05]  /*04b0*/  BRA `(.L_x_79) ;  /* 0x0000000000087947 */ /* 0x000fea0003800000 */
.L_x_78:
[----:B------:R-:W-:-:S13]  /*04c0*/  ISETP.GE.U32.AND P0, PT, R3, 0x80, PT ;  /* 0x000000800300780c */ /* 0x000fda0003f06070 */
[----:B------:R-:W-:Y:S05]  /*04d0*/  @!P0 BRA `(.L_x_80) ;  /* 0x0000000000188947 */ /* 0x000fea0003800000 */
.L_x_79:
[----:B------:R-:W-:-:S13]  /*04e0*/  ISETP.GT.U32.AND P0, PT, R0, 0x3f, PT ;  /* 0x0000003f0000780c */ /* 0x000fda0003f04070 */
[----:B-1----:R-:W-:Y:S04]  /*04f0*/  @!P0 LDS R4, [R2+0x100] ;  /* 0x0001000002048984 */ /* 0x002fe80000000800 */
[----:B------:R-:W1:Y:S02]  /*0500*/  @!P0 LDS R5, [R2] ;  /* 0x0000000002058984 */ /* 0x000e640000000800 */
[----:B-1----:R-:W-:-:S05]  /*0510*/  @!P0 IMAD.IADD R5, R4, 0x1, R5 ;  /* 0x0000000104058824 */ /* 0x002fca00078e0205 */
[----:B------:R2:W-:Y:S01]  /*0520*/  @!P0 STS [R2], R5 ;  /* 0x0000000502008388 */ /* 0x0005e20000000800 */
[----:B------:R-:W-:Y:S06]  /*0530*/  BAR.SYNC.DEFER_BLOCKING 0x0 ;  /* 0x0000000000007b1d */ /* 0x000fec0000010000 */
.L_x_80:
        /* <DEDUP_REMOVED lines=10> */
.L_x_81:
[----:B------:R-:W-:Y:S04]  /*05e0*/  LDS R3, [R2+0x40] ;  /* 0x0000400002037984 */ /* 0x000fe80000000800 */
[----:B------:R-:W2:Y:S02]  /*05f0*/  LDS R4, [R2] ;  /* 0x0000000002047984 */ /* 0x000ea40000000800 */
[----:B--2---:R-:W-:-:S05]  /*0600*/  IMAD.IADD R3, R3, 0x1, R4 ;  /* 0x0000000103037824 */ /* 0x004fca00078e0204 */
[----:B------:R2:W-:Y:S01]  /*0610*/  STS [R2], R3 ;  /* 0x0000000302007388 */ /* 0x0005e20000000800 */
[----:B------:R-:W-:Y:S05]  /*0620*/  BRA `(.L_x_83) ;  /* 0x0000000000087947 */ /* 0x000fea0003800000 */
.L_x_82:
[----:B------:R-:W-:-:S13]  /*0630*/  ISETP.GE.U32.AND P0, PT, R3, 0x10, PT ;  /* 0x000000100300780c */ /* 0x000fda0003f06070 */
[----:B------:R-:W-:Y:S05]  /*0640*/  @!P0 BRA `(.L_x_84) ;  /* 0x0000000000148947 */ /* 0x000fea0003800000 */
.L_x_83:
[----:B--2---:R-:W-:Y:S04]  /*0650*/  LDS R3, [R2+0x20] ;  /* 0x0000200002037984 */ /* 0x004fe80000000800 */
[----:B------:R-:W2:Y:S02]  /*0660*/  LDS R4, [R2] ;  /* 0x0000000002047984 */ /* 0x000ea40000000800 */
[----:B--2---:R-:W-:-:S05]  /*0670*/  IMAD.IADD R3, R3, 0x1, R4 ;  /* 0x0000000103037824 */ /* 0x004fca00078e0204 */
[----:B------:R2:W-:Y:S01]  /*0680*/  STS [R2], R3 ;  /* 0x0000000302007388 */ /* 0x0005e20000000800 */
[----:B------:R-:W-:Y:S05]  /*0690*/  BRA `(.L_x_85) ;  /* 0x0000000000087947 */ /* 0x000fea0003800000 */
.L_x_84:
[----:B------:R-:W-:-:S13]  /*06a0*/  ISETP.GE.U32.AND P0, PT, R3, 0x8, PT ;  /* 0x000000080300780c */ /* 0x000fda0003f06070 */
[----:B------:R-:W-:Y:S05]  /*06b0*/  @!P0 BRA `(.L_x_86) ;  /* 0x0000000000148947 */ /* 0x000fea0003800000 */
.L_x_85:
[----:B--2---:R-:W-:Y:S04]  /*06c0*/  LDS R3, [R2+0x10] ;  /* 0x0000100002037984 */ /* 0x004fe80000000800 */
[----:B------:R-:W2:Y:S02]  /*06d0*/  LDS R4, [R2] ;  /* 0x0000000002047984 */ /* 0x000ea40000000800 */
[----:B--2---:R-:W-:-:S05]  /*06e0*/  IMAD.IADD R3, R3, 0x1, R4 ;  /* 0x0000000103037824 */ /* 0x004fca00078e0204 */
[----:B------:R2:W-:Y:S01]  /*06f0*/  STS [R2], R3 ;  /* 0x0000000302007388 */ /* 0x0005e20000000800 */
[----:B------:R-:W-:Y:S05]  /*0700*/  BRA `(.L_x_87) ;  /* 0x0000000000087947 */ /* 0x000fea0003800000 */
.L_x_86:
[----:B------:R-:W-:-:S13]  /*0710*/  ISETP.GE.U32.AND P0, PT, R3, 0x4, PT ;  /* 0x000000040300780c */ /* 0x000fda0003f06070 */
[----:B------:R-:W-:Y:S05]  /*0720*/  @!P0 BRA `(.L_x_88) ;  /* 0x0000000000148947 */ /* 0x000fea0003800000 */
.L_x_87:
[----:B--2---:R-:W-:Y:S04]  /*0730*/  LDS R3, [R2+0x8] ;  /* 0x0000080002037984 */ /* 0x004fe80000000800 */
[----:B------:R-:W2:Y:S02]  /*0740*/  LDS R4, [R2] ;  /* 0x0000000002047984 */ /* 0x000ea40000000800 */
[----:B--2---:R-:W-:-:S05]  /*0750*/  IMAD.IADD R3, R3, 0x1, R4 ;  /* 0x0000000103037824 */ /* 0x004fca00078e0204 */
[----:B------:R2:W-:Y:S01]  /*0760*/  STS [R2], R3 ;  /* 0x0000000302007388 */ /* 0x0005e20000000800 */
[----:B------:R-:W-:Y:S05]  /*0770*/  BRA `(.L_x_89) ;  /* 0x0000000000087947 */ /* 0x000fea0003800000 */
.L_x_88:
[----:B------:R-:W-:-:S13]  /*0780*/  ISETP.GE.U32.AND P0, PT, R3, 0x2, PT ;  /* 0x000000020300780c */ /* 0x000fda0003f06070 */
[----:B------:R-:W-:Y:S05]  /*0790*/  @!P0 BRA `(.L_x_90) ;  /* 0x0000000000108947 */ /* 0x000fea0003800000 */
.L_x_89:
[----:B--2---:R-:W-:Y:S04]  /*07a0*/  LDS R3, [R2+0x4] ;  /* 0x0000040002037984 */ /* 0x004fe80000000800 */
[----:B------:R-:W2:Y:S02]  /*07b0*/  LDS R4, [R2] ;  /* 0x0000000002047984 */ /* 0x000ea40000000800 */
[----:B--2---:R-:W-:-:S05]  /*07c0*/  IMAD.IADD R3, R3, 0x1, R4 ;  /* 0x0000000103037824 */ /* 0x004fca00078e0204 */
[----:B------:R2:W-:Y:S02]  /*07d0*/  STS [R2], R3 ;  /* 0x0000000302007388 */ /* 0x0005e40000000800 */
.L_x_90:
[----:B------:R-:W-:-:S13]  /*07e0*/  ISETP.NE.AND P0, PT, R0, RZ, PT ;  /* 0x000000ff0000720c */ /* 0x000fda0003f05270 */
[----:B------:R-:W-:Y:S05]  /*07f0*/  @P0 EXIT ;  /* 0x000000000000094d */ /* 0x000fea0003800000 */
[----:B-1----:R-:W1:Y:S01]  /*0800*/  LDS R5, [UR4] ;  /* 0x00000004ff057984 */ /* 0x002e620008000800 */
[----:B0-2---:R-:W1:Y:S03]  /*0810*/  LDC.64 R2, c[0x0][0x380] ;  /* 0x0000e000ff027b82 */ /* 0x005e660000000a00 */
[----:B-1----:R-:W-:Y:S01]  /*0820*/  REDG.E.ADD.STRONG.GPU desc[UR6][R2.64], R5 ;  /* 0x000000050200798e */ /* 0x002fe2000c12e106 */
[----:B------:R-:W-:Y:S05]  /*0830*/  EXIT ;  /* 0x000000000000794d */ /* 0x000fea0003800000 */
.L_x_91:
        /* <DEDUP_REMOVED lines=12> */
.L_x_256:


//--------------------- .text._Z17reduction2_kernelILj64EEvPiPKim --------------------------
	.section	.text._Z17reduction2_kernelILj64EEvPiPKim,"ax",@progbits
	.align	128
        .global         _Z17reduction2_kernelILj64EEvPiPKim
        .type           _Z17reduction2_kernelILj64EEvPiPKim,@function
        .size           _Z17reduction2_kernelILj64EEvPiPKim,(.L_x_257 - _Z17reduction2_kernelILj64EEvPiPKim)
        .other          _Z17reduction2_kernelILj64EEvPiPKim,@"STO_CUDA_ENTRY STV_DEFAULT"
_Z17reduction2_kernelILj64EEvPiPKim:
.text._Z17reduction2_kernelILj64EEvPiPKim:
        /* <DEDUP_REMOVED lines=17> */
.L_x_94:
        /* <DEDUP_REMOVED lines=9> */
.L_x_93:
[----:B------:R-:W-:Y:S05]  /*01a0*/  BSYNC.RECONVERGENT B0 ;  /* 0x0000000000007941 */ /* 0x000fea0003800200 */
.L_x_92:
        /* <DEDUP_REMOVED lines=9> */
.L_x_96:
        /* <DEDUP_REMOVED lines=13> */
.L_x_95:
        /* <DEDUP_REMOVED lines=9> */
.L_x_97:
[----:B------:R-:W-:-:S13]  /*03a0*/  ISETP.GE.U32.AND P0, PT, R3, 0x200, PT ;  /* 0x000002000300780c */ /* 0x000fda0003f06070 */
[----:B------:R-:W-:Y:S05]  /*03b0*/  @!P0 BRA `(.L_x_99) ;  /* 0x00000000001c8947 */ /* 0x000fea0003800000 */
.L_x_98:
[----:B------:R-:W-:-:S13]  /*03c0*/  ISETP.GT.U32.AND P0, PT, R0, 0xff, PT ;  /* 0x000000ff0000780c */ /* 0x000fda0003f04070 */
[----:B-1----:R-:W-:Y:S04]  /*03d0*/  @!P0 LDS R4, [R2+0x400] ;  /* 0x0004000002048984 */ /* 0x002fe80000000800 */
[----:B------:R-:W1:Y:S02]  /*03e0*/  @!P0 LDS R5, [R2] ;  /* 0x0000000002058984 */ /* 0x000e640000000800 */
[----:B-1----:R-:W-:-:S05]  /*03f0*/  @!P0 IMAD.IADD R5, R4, 0x1, R5 ;  /* 0x0000000104058824 */ /* 0x002fca00078e0205 */
[----:B------:R1:W-:Y:S01]  /*0400*/  @!P0 STS [R2], R5 ;  /* 0x0000000502008388 */ /* 0x0003e20000000800 */
[----:B------:R-:W-:Y:S06]  /*0410*/  BAR.SYNC.DEFER_BLOCKING 0x0 ;  /* 0x0000000000007b1d */ /* 0x000fec0000010000 */
[----:B------:R-:W-:Y:S05]  /*0420*/  BRA `(.L_x_100) ;  /* 0x0000000000087947 */ /* 0x000fea0003800000 */
.L_x_99:
[----:B------:R-:W-:-:S13]  /*0430*/  ISETP.GE.U32.AND P0, PT, R3, 0x100, PT ;  /* 0x000001000300780c */ /* 0x000fda0003f06070 */
[----:B------:R-:W-:Y:S05]  /*0440*/  @!P0 BRA `(.L_x_101) ;  /* 0x00000000001c8947 */ /* 0x000fea0003800000 */
.L_x_100:
[----:B------:R-:W-:-:S13]  /*0450*/  ISETP.GT.U32.AND P0, PT, R0, 0x7f, PT ;  /* 0x0000007f0000780c */ /* 0x000fda0003f04070 */
[----:B-1----:R-:W-:Y:S04]  /*0460*/  @!P0 LDS R4, [R2+0x200] ;  /* 0x0002000002048984 */ /* 0x002fe80000000800 */
[----:B------:R-:W1:Y:S02]  /*0470*/  @!P0 LDS R5, [R2] ;  /* 0x0000000002058984 */ /* 0x000e640000000800 */
[----:B-1----:R-:W-:-:S05]  /*0480*/  @!P0 IMAD.IADD R5, R4, 0x1, R5 ;  /* 0x0000000104058824 */ /* 0x002fca00078e0205 */
[----:B------:R1:W-:Y:S01]  /*0490*/  @!P0 STS [R2], R5 ;  /* 0x0000000502008388 */ /* 0x0003e20000000800 */
[----:B------:R-:W-:Y:S06]  /*04a0*/  BAR.SYNC.DEFER_BLOCKING 0x0 ;  /* 0x0000000000007b1d */ /* 0x000fec0000010000 */
[----:B------:R-:W-:Y:S05]  /*04b0*/  BRA `(.L_x_102) ;  /* 0x0000000000087947 */ /* 0x000fea0003800000 */
.L_x_101:
[----:B------:R-:W-:-:S13]  /*04c0*/  ISETP.GE.U32.AND P0, PT, R3, 0x80, PT ;  /* 0x000000800300780c */ /* 0x000fda0003f06070 */
[----:B------:R-:W-:Y:S05]  /*04d0*/  @!P0 BRA `(.L_x_103) ;  /* 0x0000000000188947 */ /* 0x000fea0003800000 */
.L_x_102:
[----:B------:R-:W-:-:S13]  /*04e0*/  ISETP.GT.U32.AND P0, PT, R0, 0x3f, PT ;  /* 0x0000003f0000780c */ /* 0x000fda0003f04070 */
[----:B-1----:R-:W-:Y:S04]  /*04f0*/  @!P0 LDS R4, [R2+0x100] ;  /* 0x0001000002048984 */ /* 0x002fe80000000800 */
[----:B------:R-:W1:Y:S02]  /*0500*/  @!P0 LDS R5, [R2] ;  /* 0x0000000002058984 */ /* 0x000e640000000800 */
[----:B-1----:R-:W-:-:S05]  /*0510*/  @!P0 IMAD.IADD R5, R4, 0x1, R5 ;  /* 0x0000000104058824 */ /* 0x002fca00078e0205 */
[----:B------:R2:W-:Y:S01]  /*0520*/  @!P0 STS [R2], R5 ;  /* 0x0000000502008388 */ /* 0x0005e20000000800 */
[----:B------:R-:W-:Y:S06]  /*0530*/  BAR.SYNC.DEFER_BLOCKING 0x0 ;  /* 0x0000000000007b1d */ /* 0x000fec0000010000 */
.L_x_103:
        /* <DEDUP_REMOVED lines=10> */
.L_x_104:
[----:B------:R-:W-:Y:S04]  /*05e0*/  LDS R3, [R2+0x40] ;  /* 0x0000400002037984 */ /* 0x000fe80000000800 */
[----:B------:R-:W2:Y:S02]  /*05f0*/  LDS R4, [R2] ;  /* 0x0000000002047984 */ /* 0x000ea40000000800 */
[----:B--2---:R-:W-:-:S05]  /*0600*/  IMAD.IADD R3, R3, 0x1, R4 ;  /* 0x0000000103037824 */ /* 0x004fca00078e0204 */
[----:B------:R2:W-:Y:S01]  /*0610*/  STS [R2], R3 ;  /* 0x0000000302007388 */ /* 0x0005e20000000800 */
[----:B------:R-:W-:Y:S05]  /*0620*/  BRA `(.L_x_106) ;  /* 0x0000000000087947 */ /* 0x000fea0003800000 */
.L_x_105:
[----:B------:R-:W-:-:S13]  /*0630*/  ISETP.GE.U32.AND P0, PT, R3, 0x10, PT ;  /* 0x000000100300780c */ /* 0x000fda0003f06070 */
[----:B------:R-:W-:Y:S05]  /*0640*/  @!P0 BRA `(.L_x_107) ;  /* 0x0000000000148947 */ /* 0x000fea0003800000 */
.L_x_106:
[----:B--2---:R-:W-:Y:S04]  /*0650*/  LDS R3, [R2+0x20] ;  /* 0x0000200002037984 */ /* 0x004fe80000000800 */
[----:B------:R-:W2:Y:S02]  /*0660*/  LDS R4, [R2] ;  /* 0x0000000002047984 */ /* 0x000ea40000000800 */
[----:B--2---:R-:W-:-:S05]  /*0670*/  IMAD.IADD R3, R3, 0x1, R4 ;  /* 0x0000000103037824 */ /* 0x004fca00078e0204 */
[----:B------:R2:W-:Y:S01]  /*0680*/  STS [R2], R3 ;  /* 0x0000000302007388 */ /* 0x0005e20000000800 */
[----:B------:R-:W-:Y:S05]  /*0690*/  BRA `(.L_x_108) ;  /* 0x0000000000087947 */ /* 0x000fea0003800000 */
.L_x_107:
[----:B------:R-:W-:-:S13]  /*06a0*/  ISETP.GE.U32.AND P0, PT, R3, 0x8, PT ;  /* 0x000000080300780c */ /* 0x000fda0003f06070 */
[----:B------:R-:W-:Y:S05]  /*06b0*/  @!P0 BRA `(.L_x_109) ;  /* 0x0000000000148947 */ /* 0x000fea0003800000 */
.L_x_108:
[----:B--2---:R-:W-:Y:S04]  /*06c0*/  LDS R3, [R2+0x10] ;  /* 0x0000100002037984 */ /* 0x004fe80000000800 */
[----:B------:R-:W2:Y:S02]  /*06d0*/  LDS R4, [R2] ;  /* 0x0000000002047984 */ /* 0x000ea40000000800 */
[----:B--2---:R-:W-:-:S05]  /*06e0*/  IMAD.IADD R3, R3, 0x1, R4 ;  /* 0x0000000103037824 */ /* 0x004fca00078e0204 */
[----:B------:R2:W-:Y:S01]  /*06f0*/  STS [R2], R3 ;  /* 0x0000000302007388 */ /* 0x0005e20000000800 */
[----:B------:R-:W-:Y:S05]  /*0700*/  BRA `(.L_x_110) ;  /* 0x0000000000087947 */ /* 0x000fea0003800000 */
.L_x_109:
[----:B------:R-:W-:-:S13]  /*0710*/  ISETP.GE.U32.AND P0, PT, R3, 0x4, PT ;  /* 0x000000040300780c */ /* 0x000fda0003f06070 */
[----:B------:R-:W-:Y:S05]  /*0720*/  @!P0 BRA `(.L_x_111) ;  /* 0x0000000000148947 */ /* 0x000fea0003800000 */
.L_x_110:
[----:B--2---:R-:W-:Y:S04]  /*0730*/  LDS R3, [R2+0x8] ;  /* 0x0000080002037984 */ /* 0x004fe80000000800 */
[----:B------:R-:W2:Y:S02]  /*0740*/  LDS R4, [R2] ;  /* 0x0000000002047984 */ /* 0x000ea40000000800 */
[----:B--2---:R-:W-:-:S05]  /*0750*/  IMAD.IADD R3, R3, 0x1, R4 ;  /* 0x0000000103037824 */ /* 0x004fca00078e0204 */
[----:B------:R2:W-:Y:S01]  /*0760*/  STS [R2], R3 ;  /* 0x0000000302007388 */ /* 0x0005e20000000800 */
[----:B------:R-:W-:Y:S05]  /*0770*/  BRA `(.L_x_112) ;  /* 0x0000000000087947 */ /* 0x000fea0003800000 */
.L_x_111:
[----:B------:R-:W-:-:S13]  /*0780*/  ISETP.GE.U32.AND P0, PT, R3, 0x2, PT ;  /* 0x000000020300780c */ /* 0x000fda0003f06070 */
[----:B------:R-:W-:Y:S05]  /*0790*/  @!P0 BRA `(.L_x_113) ;  /* 0x0000000000108947 */ /* 0x000fea0003800000 */
.L_x_112:
[----:B--2---:R-:W-:Y:S04]  /*07a0*/  LDS R3, [R2+0x4] ;  /* 0x0000040002037984 */ /* 0x004fe80000000800 */
[----:B------:R-:W2:Y:S02]  /*07b0*/  LDS R4, [R2] ;  /* 0x0000000002047984 */ /* 0x000ea40000000800 */
[----:B--2---:R-:W-:-:S05]  /*07c0*/  IMAD.IADD R3, R3, 0x1, R4 ;  /* 0x0000000103037824 */ /* 0x004fca00078e0204 */
[----:B------:R2:W-:Y:S02]  /*07d0*/  STS [R2], R3 ;  /* 0x0000000302007388 */ /* 0x0005e40000000800 */
.L_x_113:
[----:B------:R-:W-:-:S13]  /*07e0*/  ISETP.NE.AND P0, PT, R0, RZ, PT ;  /* 0x000000ff0000720c */ /* 0x000fda0003f05270 */
[----:B------:R-:W-:Y:S05]  /*07f0*/  @P0 EXIT ;  /* 0x000000000000094d */ /* 0x000fea0003800000 */
[----:B-1----:R-:W1:Y:S01]  /*0800*/  LDS R5, [UR4] ;  /* 0x00000004ff057984 */ /* 0x002e620008000800 */
[----:B0-2---:R-:W1:Y:S03]  /*0810*/  LDC.64 R2, c[0x0][0x380] ;  /* 0x0000e000ff027b82 */ /* 0x005e660000000a00 */
[----:B-1----:R-:W-:Y:S01]  /*0820*/  REDG.E.ADD.STRONG.GPU desc[UR6][R2.64], R5 ;  /* 0x000000050200798e */ /* 0x002fe2000c12e106 */
[----:B------:R-:W-:Y:S05]  /*0830*/  EXIT ;  /* 0x000000000000794d */ /* 0x000fea0003800000 */
.L_x_114:
        /* <DEDUP_REMOVED lines=12> */
.L_x_257:


//--------------------- .text._Z17reduction2_kernelILj32EEvPiPKim --------------------------
	.section	.text._Z17reduction2_kernelILj32EEvPiPKim,"ax",@progbits
	.align	128
        .global         _Z17reduction2_kernelILj32EEvPiPKim
        .type           _Z17reduction2_kernelILj32EEvPiPKim,@function
        .size           _Z17reduction2_kernelILj32EEvPiPKim,(.L_x_258 - _Z17reduction2_kernelILj32EEvPiPKim)
        .other          _Z17reduction2_kernelILj32EEvPiPKim,@"STO_CUDA_ENTRY STV_DEFAULT"
_Z17reduction2_kernelILj32EEvPiPKim:
.text._Z17reduction2_kernelILj32EEvPiPKim:
        /* <DEDUP_REMOVED lines=17> */
.L_x_117:
        /* <DEDUP_REMOVED lines=9> */
.L_x_116:
[----:B------:R-:W-:Y:S05]  /*01a0*/  BSYNC.RECONVERGENT B0 ;  /* 0x0000000000007941 */ /* 0x000fea0003800200 */
.L_x_115:
        /* <DEDUP_REMOVED lines=9> */
.L_x_119:
        /* <DEDUP_REMOVED lines=13> */
.L_x_118:
        /* <DEDUP_REMOVED lines=9> */
.L_x_120:
[----:B------:R-:W-:-:S13]  /*03a0*/  ISETP.GE.U32.AND P0, PT, R3, 0x200, PT ;  /* 0x000002000300780c */ /* 0x000fda0003f06070 */
[----:B------:R-:W-:Y:S05]  /*03b0*/  @!P0 BRA `(.L_x_122) ;  /* 0x00000000001c8947 */ /* 0x000fea0003800000 */
.L_x_121:
[----:B------:R-:W-:-:S13]  /*03c0*/  ISETP.GT.U32.AND P0, PT, R0, 0xff, PT ;  /* 0x000000ff0000780c */ /* 0x000fda0003f04070 */
[----:B-1----:R-:W-:Y:S04]  /*03d0*/  @!P0 LDS R4, [R2+0x400] ;  /* 0x0004000002048984 */ /* 0x002fe80000000800 */
[----:B------:R-:W1:Y:S02]  /*03e0*/  @!P0 LDS R5, [R2] ;  /* 0x0000000002058984 */ /* 0x000e640000000800 */
[----:B-1----:R-:W-:-:S05]  /*03f0*/  @!P0 IMAD.IADD R5, R4, 0x1, R5 ;  /* 0x0000000104058824 */ /* 0x002fca00078e0205 */
[----:B------:R1:W-:Y:S01]  /*0400*/  @!P0 STS [R2], R5 ;  /* 0x0000000502008388 */ /* 0x0003e20000000800 */
[----:B------:R-:W-:Y:S06]  /*0410*/  BAR.SYNC.DEFER_BLOCKING 0x0 ;  /* 0x0000000000007b1d */ /* 0x000fec0000010000 */
[----:B------:R-:W-:Y:S05]  /*0420*/  BRA `(.L_x_123) ;  /* 0x0000000000087947 */ /* 0x000fea0003800000 */
.L_x_122:
[----:B------:R-:W-:-:S13]  /*0430*/  ISETP.GE.U32.AND P0, PT, R3, 0x100, PT ;  /* 0x000001000300780c */ /* 0x000fda0003f06070 */
[----:B------:R-:W-:Y:S05]  /*0440*/  @!P0 BRA `(.L_x_124) ;  /* 0x00000000001c8947 */ /* 0x000fea0003800000 */
.L_x_123:
[----:B------:R-:W-:-:S13]  /*0450*/  ISETP.GT.U32.AND P0, PT, R0, 0x7f, PT ;  /* 0x0000007f0000780c */ /* 0x000fda0003f04070 */
[----:B-1----:R-:W-:Y:S04]  /*0460*/  @!P0 LDS R4, [R2+0x200] ;  /* 0x0002000002048984 */ /* 0x002fe80000000800 */
[----:B------:R-:W1:Y:S02]  /*0470*/  @!P0 LDS R5, [R2] ;  /* 0x0000000002058984 */ /* 0x000e640000000800 */
[----:B-1----:R-:W-:-:S05]  /*0480*/  @!P0 IMAD.IADD R5, R4, 0x1, R5 ;  /* 0x0000000104058824 */ /* 0x002fca00078e0205 */
[----:B------:R1:W-:Y:S01]  /*0490*/  @!P0 STS [R2], R5 ;  /* 0x0000000502008388 */ /* 0x0003e20000000800 */
[----:B------:R-:W-:Y:S06]  /*04a0*/  BAR.SYNC.DEFER_BLOCKING 0x0 ;  /* 0x0000000000007b1d */ /* 0x000fec0000010000 */
[----:B------:R-:W-:Y:S05]  /*04b0*/  BRA `(.L_x_125) ;  /* 0x0000000000087947 */ /* 0x000fea0003800000 */
.L_x_124:
[----:B------:R-:W-:-:S13]  /*04c0*/  ISETP.GE.U32.AND P0, PT, R3, 0x80, PT ;  /* 0x000000800300780c */ /* 0x000fda0003f06070 */
[----:B------:R-:W-:Y:S05]  /*04d0*/  @!P0 BRA `(.L_x_126) ;  /* 0x0000000000188947 */ /* 0x000fea0003800000 */
.L_x_125:
[----:B------:R-:W-:-:S13]  /*04e0*/  ISETP.GT.U32.AND P0, PT, R0, 0x3f, PT ;  /* 0x0000003f0000780c */ /* 0x000fda0003f04070 */
[----:B-1----:R-:W-:Y:S04]  /*04f0*/  @!P0 LDS R4, [R2+0x100] ;  /* 0x0001000002048984 */ /* 0x002fe80000000800 */
[----:B------:R-:W1:Y:S02]  /*0500*/  @!P0 LDS R5, [R2] ;  /* 0x0000000002058984 */ /* 0x000e640000000800 */
[----:B-1----:R-:W-:-:S05]  /*0510*/  @!P0 IMAD.IADD R5, R4, 0x1, R5 ;  /* 0x0000000104058824 */ /* 0x002fca00078e0205 */
[----:B------:R2:W-:Y:S01]  /*0520*/  @!P0 STS [R2], R5 ;  /* 0x0000000502008388 */ /* 0x0005e20000000800 */
[----:B------:R-:W-:Y:S06]  /*0530*/  BAR.SYNC.DEFER_BLOCKING 0x0 ;  /* 0x0000000000007b1d */ /* 0x000fec0000010000 */
.L_x_126:
        /* <DEDUP_REMOVED lines=10> */
.L_x_127:
[----:B------:R-:W-:Y:S04]  /*05e0*/  LDS R3, [R2+0x40] ;  /* 0x0000400002037984 */ /* 0x000fe80000000800 */
[----:B------:R-:W2:Y:S02]  /*05f0*/  LDS R4, [R2] ;  /* 0x0000000002047984 */ /* 0x000ea40000000800 */
[----:B--2---:R-:W-:-:S05]  /*0600*/  IMAD.IADD R3, R3, 0x1, R4 ;  /* 0x0000000103037824 */ /* 0x004fca00078e0204 */
[----:B------:R2:W-:Y:S01]  /*0610*/  STS [R2], R3 ;  /* 0x0000000302007388 */ /* 0x0005e20000000800 */
[----:B------:R-:W-:Y:S05]  /*0620*/  BRA `(.L_x_129) ;  /* 0x0000000000087947 */ /* 0x000fea0003800000 */
.L_x_128:
[----:B------:R-:W-:-:S13]  /*0630*/  ISETP.GE.U32.AND P0, PT, R3, 0x10, PT ;  /* 0x000000100300780c */ /* 0x000fda0003f06070 */
[----:B------:R-:W-:Y:S05]  /*0640*/  @!P0 BRA `(.L_x_130) ;  /* 0x0000000000148947 */ /* 0x000fea0003800000 */
.L_x_129:
[----:B--2---:R-:W-:Y:S04]  /*0650*/  LDS R3, [R2+0x20] ;  /* 0x0000200002037984 */ /* 0x004fe80000000800 */
[----:B------:R-:W2:Y:S02]  /*0660*/  LDS R4, [R2] ;  /* 0x0000000002047984 */ /* 0x000ea40000000800 */
[----:B--2---:R-:W-:-:S05]  /*0670*/  IMAD.IADD R3, R3, 0x1, R4 ;  /* 0x0000000103037824 */ /* 0x004fca00078e0204 */
[----:B------:R2:W-:Y:S01]  /*0680*/  STS [R2], R3 ;  /* 0x0000000302007388 */ /* 0x0005e20000000800 */
[----:B------:R-:W-:Y:S05]  /*0690*/  BRA `(.L_x_131) ;  /* 0x0000000000087947 */ /* 0x000fea0003800000 */
.L_x_130:
[----:B------:R-:W-:-:S13]  /*06a0*/  ISETP.GE.U32.AND P0, PT, R3, 0x8, PT ;  /* 0x000000080300780c */ /* 0x000fda0003f06070 */
[----:B------:R-:W-:Y:S05]  /*06b0*/  @!P0 BRA `(.L_x_132) ;  /* 0x0000000000148947 */ /* 0x000fea0003800000 */
.L_x_131:
[----:B--2---:R-:W-:Y:S04]  /*06c0*/  LDS R3, [R2+0x10] ;  /* 0x0000100002037984 */ /* 0x004fe80000000800 */
[----:B------:R-:W2:Y:S02]  /*06d0*/  LDS R4, [R2] ;  /* 0x0000000002047984 */ /* 0x000ea40000000800 */
[----:B--2---:R-:W-:-:S05]  /*06e0*/  IMAD.IADD R3, R3, 0x1, R4 ;  /* 0x0000000103037824 */ /* 0x004fca00078e0204 */
[----:B------:R2:W-:Y:S01]  /*06f0*/  STS [R2], R3 ;  /* 0x0000000302007388 */ /* 0x0005e20000000800 */
[----:B------:R-:W-:Y:S05]  /*0700*/  BRA `(.L_x_133) ;  /* 0x0000000000087947 */ /* 0x000fea0003800000 */
.L_x_132:
[----:B------:R-:W-:-:S13]  /*0710*/  ISETP.GE.U32.AND P0, PT, R3, 0x4, PT ;  /* 0x000000040300780c */ /* 0x000fda0003f06070 */
[----:B------:R-:W-:Y:S05]  /*0720*/  @!P0 BRA `(.L_x_134) ;  /* 0x0000000000148947 */ /* 0x000fea0003800000 */
.L_x_133:
[----:B--2---:R-:W-:Y:S04]  /*0730*/  LDS R3, [R2+0x8] ;  /* 0x0000080002037984 */ /* 0x004fe80000000800 */
[----:B------:R-:W2:Y:S02]  /*0740*/  LDS R4, [R2] ;  /* 0x0000000002047984 */ /* 0x000ea40000000800 */
[----:B--2---:R-:W-:-:S05]  /*0750*/  IMAD.IADD R3, R3, 0x1, R4 ;  /* 0x0000000103037824 */ /* 0x004fca00078e0204 */
[----:B------:R2:W-:Y:S01]  /*0760*/  STS [R2], R3 ;  /* 0x0000000302007388 */ /* 0x0005e20000000800 */
[----:B------:R-:W-:Y:S05]  /*0770*/  BRA `(.L_x_135) ;  /* 0x0000000000087947 */ /* 0x000fea0003800000 */
.L_x_134:
[----:B------:R-:W-:-:S13]  /*0780*/  ISETP.GE.U32.AND P0, PT, R3, 0x2, PT ;  /* 0x000000020300780c */ /* 0x000fda0003f06070 */
[----:B------:R-:W-:Y:S05]  /*0790*/  @!P0 BRA `(.L_x_136) ;  /* 0x0000000000108947 */ /* 0x000fea0003800000 */
.L_x_135:
[----:B--2---:R-:W-:Y:S04]  /*07a0*/  LDS R3, [R2+0x4] ;  /* 0x0000040002037984 */ /* 0x004fe80000000800 */
[----:B------:R-:W2:Y:S02]  /*07b0*/  LDS R4, [R2] ;  /* 0x0000000002047984 */ /* 0x000ea40000000800 */
[----:B--2---:R-:W-:-:S05]  /*07c0*/  IMAD.IADD R3, R3, 0x1, R4 ;  /* 0x0000000103037824 */ /* 0x004fca00078e0204 */
[----:B------:R2:W-:Y:S02]  /*07d0*/  STS [R2], R3 ;  /* 0x0000000302007388 */ /* 0x0005e40000000800 */
.L_x_136:
[----:B------:R-:W-:-:S13]  /*07e0*/  ISETP.NE.AND P0, PT, R0, RZ, PT ;  /* 0x000000ff0000720c */ /* 0x000fda0003f05270 */
[----:B------:R-:W-:Y:S05]  /*07f0*/  @P0 EXIT ;  /* 0x000000000000094d */ /* 0x000fea0003800000 */
[----:B-1----:R-:W1:Y:S01]  /*0800*/  LDS R5, [UR4] ;  /* 0x00000004ff057984 */ /* 0x002e620008000800 */
[----:B0-2---:R-:W1:Y:S03]  /*0810*/  LDC.64 R2, c[0x0][0x380] ;  /* 0x0000e000ff027b82 */ /* 0x005e660000000a00 */
[----:B-1----:R-:W-:Y:S01]  /*0820*/  REDG.E.ADD.STRONG.GPU desc[UR6][R2.64], R5 ;  /* 0x000000050200798e */ /* 0x002fe2000c12e106 */
[----:B------:R-:W-:Y:S05]  /*0830*/  EXIT ;  /* 0x000000000000794d */ /* 0x000fea0003800000 */
.L_x_137:
        /* <DEDUP_REMOVED lines=12> */
.L_x_258:


//--------------------- .text._Z17reduction2_kernelILj16EEvPiPKim --------------------------
	.section	.text._Z17reduction2_kernelILj16EEvPiPKim,"ax",@progbits
	.align	128
        .global         _Z17reduction2_kernelILj16EEvPiPKim
        .type           _Z17reduction2_kernelILj16EEvPiPKim,@function
        .size           _Z17reduction2_kernelILj16EEvPiPKim,(.L_x_259 - _Z17reduction2_kernelILj16EEvPiPKim)
        .other          _Z17reduction2_kernelILj16EEvPiPKim,@"STO_CUDA_ENTRY STV_DEFAULT"
_Z17reduction2_kernelILj16EEvPiPKim:
.text._Z17reduction2_kernelILj16EEvPiPKim:
        /* <DEDUP_REMOVED lines=17> */
.L_x_140:
        /* <DEDUP_REMOVED lines=9> */
.L_x_139:
[----:B------:R-:W-:Y:S05]  /*01a0*/  BSYNC.RECONVERGENT B0 ;  /* 0x0000000000007941 */ /* 0x000fea0003800200 */
.L_x_138:
        /* <DEDUP_REMOVED lines=9> */
.L_x_142:
        /* <DEDUP_REMOVED lines=13> */
.L_x_141:
        /* <DEDUP_REMOVED lines=9> */
.L_x_143:
[----:B------:R-:W-:-:S13]  /*03a0*/  ISETP.GE.U32.AND P0, PT, R3, 0x200, PT ;  /* 0x000002000300780c */ /* 0x000fda0003f06070 */
[----:B------:R-:W-:Y:S05]  /*03b0*/  @!P0 BRA `(.L_x_145) ;  /* 0x00000000001c8947 */ /* 0x000fea0003800000 */
.L_x_144:
[----:B------:R-:W-:-:S13]  /*03c0*/  ISETP.GT.U32.AND P0, PT, R0, 0xff, PT ;  /* 0x000000ff0000780c */ /* 0x000fda0003f04070 */
[----:B-1----:R-:W-:Y:S04]  /*03d0*/  @!P0 LDS R4, [R2+0x400] ;  /* 0x0004000002048984 */ /* 0x002fe80000000800 */
[----:B------:R-:W1:Y:S02]  /*03e0*/  @!P0 LDS R5, [R2] ;  /* 0x0000000002058984 */ /* 0x000e640000000800 */
[----:B-1----:R-:W-:-:S05]  /*03f0*/  @!P0 IMAD.IADD R5, R4, 0x1, R5 ;  /* 0x0000000104058824 */ /* 0x002fca00078e0205 */
[----:B------:R1:W-:Y:S01]  /*0400*/  @!P0 STS [R2], R5 ;  /* 0x0000000502008388 */ /* 0x0003e20000000800 */
[----:B------:R-:W-:Y:S06]  /*0410*/  BAR.SYNC.DEFER_BLOCKING 0x0 ;  /* 0x0000000000007b1d */ /* 0x000fec0000010000 */
[----:B------:R-:W-:Y:S05]  /*0420*/  BRA `(.L_x_146) ;  /* 0x0000000000087947 */ /* 0x000fea0003800000 */
.L_x_145:
[----:B------:R-:W-:-:S13]  /*0430*/  ISETP.GE.U32.AND P0, PT, R3, 0x100, PT ;  /* 0x000001000300780c */ /* 0x000fda0003f06070 */
[----:B------:R-:W-:Y:S05]  /*0440*/  @!P0 BRA `(.L_x_147) ;  /* 0x00000000001c8947 */ /* 0x000fea0003800000 */
.L_x_146:
[----:B------:R-:W-:-:S13]  /*0450*/  ISETP.GT.U32.AND P0, PT, R0, 0x7f, PT ;  /* 0x0000007f0000780c */ /* 0x000fda0003f04070 */
[----:B-1----:R-:W-:Y:S04]  /*0460*/  @!P0 LDS R4, [R2+0x200] ;  /* 0x0002000002048984 */ /* 0x002fe80000000800 */
[----:B------:R-:W1:Y:S02]  /*0470*/  @!P0 LDS R5, [R2] ;  /* 0x0000000002058984 */ /* 0x000e640000000800 */
[----:B-1----:R-:W-:-:S05]  /*0480*/  @!P0 IMAD.IADD R5, R4, 0x1, R5 ;  /* 0x0000000104058824 */ /* 0x002fca00078e0205 */
[----:B------:R1:W-:Y:S01]  /*0490*/  @!P0 STS [R2], R5 ;  /* 0x0000000502008388 */ /* 0x0003e20000000800 */
[----:B------:R-:W-:Y:S06]  /*04a0*/  BAR.SYNC.DEFER_BLOCKING 0x0 ;  /* 0x0000000000007b1d */ /* 0x000fec0000010000 */
[----:B------:R-:W-:Y:S05]  /*04b0*/  BRA `(.L_x_148) ;  /* 0x0000000000087947 */ /* 0x000fea0003800000 */
.L_x_147:
[----:B------:R-:W-:-:S13]  /*04c0*/  ISETP.GE.U32.AND P0, PT, R3, 0x80, PT ;  /* 0x000000800300780c */ /* 0x000fda0003f06070 */
[----:B------:R-:W-:Y:S05]  /*04d0*/  @!P0 BRA `(.L_x_149) ;  /* 0x0000000000188947 */ /* 0x000fea0003800000 */
.L_x_148:
[----:B------:R-:W-:-:S13]  /*04e0*/  ISETP.GT.U32.AND P0, PT, R0, 0x3f, PT ;  /* 0x0000003f0000780c */ /* 0x000fda0003f04070 */
[----:B-1----:R-:W-:Y:S04]  /*04f0*/  @!P0 LDS R4, [R2+0x100] ;  /* 0x0001000002048984 */ /* 0x002fe80000000800 */
[----:B------:R-:W1:Y:S02]  /*0500*/  @!P0 LDS R5, [R2] ;  /* 0x0000000002058984 */ /* 0x000e640000000800 */
[----:B-1----:R-:W-:-:S05]  /*0510*/  @!P0 IMAD.IADD R5, R4, 0x1, R5 ;  /* 0x0000000104058824 */ /* 0x002fca00078e0205 */
[----:B------:R2:W-:Y:S01]  /*0520*/  @!P0 STS [R2], R5 ;  /* 0x0000000502008388 */ /* 0x0005e20000000800 */
[----:B------:R-:W-:Y:S06]  /*0530*/  BAR.SYNC.DEFER_BLOCKING 0x0 ;  /* 0x0000000000007b1d */ /* 0x000fec0000010000 */
.L_x_149:
        /* <DEDUP_REMOVED lines=10> */
.L_x_150:
[----:B------:R-:W-:Y:S04]  /*05e0*/  LDS R3, [R2+0x40] ;  /* 0x0000400002037984 */ /* 0x000fe80000000800 */
[----:B------:R-:W2:Y:S02]  /*05f0*/  LDS R4, [R2] ;  /* 0x0000000002047984 */ /* 0x000ea40000000800 */
[----:B--2---:R-:W-:-:S05]  /*0600*/  IMAD.IADD R3, R3, 0x1, R4 ;  /* 0x0000000103037824 */ /* 0x004fca00078e0204 */
[----:B------:R2:W-:Y:S01]  /*0610*/  STS [R2], R3 ;  /* 0x0000000302007388 */ /* 0x0005e20000000800 */
[----:B------:R-:W-:Y:S05]  /*0620*/  BRA `(.L_x_152) ;  /* 0x0000000000087947 */ /* 0x000fea0003800000 */
.L_x_151:
[----:B------:R-:W-:-:S13]  /*0630*/  ISETP.GE.U32.AND P0, PT, R3, 0x10, PT ;  /* 0x000000100300780c */ /* 0x000fda0003f06070 */
[----:B------:R-:W-:Y:S05]  /*0640*/  @!P0 BRA `(.L_x_153) ;  /* 0x0000000000148947 */ /* 0x000fea0003800000 */
.L_x_152:
[----:B--2---:R-:W-:Y:S04]  /*0650*/  LDS R3, [R2+0x20] ;  /* 0x0000200002037984 */ /* 0x004fe80000000800 */
[----:B------:R-:W2:Y:S02]  /*0660*/  LDS R4, [R2] ;  /* 0x0000000002047984 */ /* 0x000ea40000000800 */
[----:B--2---:R-:W-:-:S05]  /*0670*/  IMAD.IADD R3, R3, 0x1, R4 ;  /* 0x0000000103037824 */ /* 0x004fca00078e0204 */
[----:B------:R2:W-:Y:S01]  /*0680*/  STS [R2], R3 ;  /* 0x0000000302007388 */ /* 0x0005e20000000800 */
[----:B------:R-:W-:Y:S05]  /*0690*/  BRA `(.L_x_154) ;  /* 0x0000000000087947 */ /* 0x000fea0003800000 */
.L_x_153:
[----:B------:R-:W-:-:S13]  /*06a0*/  ISETP.GE.U32.AND P0, PT, R3, 0x8, PT ;  /* 0x000000080300780c */ /* 0x000fda0003f06070 */
[----:B------:R-:W-:Y:S05]  /*06b0*/  @!P0 BRA `(.L_x_155) ;  /* 0x0000000000148947 */ /* 0x000fea0003800000 */
.L_x_154:
[----:B--2---:R-:W-:Y:S04]  /*06c0*/  LDS R3, [R2+0x10] ;  /* 0x0000100002037984 */ /* 0x004fe80000000800 */
[----:B------:R-:W2:Y:S02]  /*06d0*/  LDS R4, [R2] ;  /* 0x0000000002047984 */ /* 0x000ea40000000800 */
[----:B--2---:R-:W-:-:S05]  /*06e0*/  IMAD.IADD R3, R3, 0x1, R4 ;  /* 0x0000000103037824 */ /* 0x004fca00078e0204 */
[----:B------:R2:W-:Y:S01]  /*06f0*/  STS [R2], R3 ;  /* 0x0000000302007388 */ /* 0x0005e20000000800 */
[----:B------:R-:W-:Y:S05]  /*0700*/  BRA `(.L_x_156) ;  /* 0x0000000000087947 */ /* 0x000fea0003800000 */
.L_x_155:
[----:B------:R-:W-:-:S13]  /*0710*/  ISETP.GE.U32.AND P0, PT, R3, 0x4, PT ;  /* 0x000000040300780c */ /* 0x000fda0003f06070 */
[----:B------:R-:W-:Y:S05]  /*0720*/  @!P0 BRA `(.L_x_157) ;  /* 0x0000000000148947 */ /* 0x000fea0003800000 */
.L_x_156:
[----:B--2---:R-:W-:Y:S04]  /*0730*/  LDS R3, [R2+0x8] ;  /* 0x0000080002037984 */ /* 0x004fe80000000800 */
[----:B------:R-:W2:Y:S02]  /*0740*/  LDS R4, [R2] ;  /* 0x0000000002047984 */ /* 0x000ea40000000800 */
[----:B--2---:R-:W-:-:S05]  /*0750*/  IMAD.IADD R3, R3, 0x1, R4 ;  /* 0x0000000103037824 */ /* 0x004fca00078e0204 */
[----:B------:R2:W-:Y:S01]  /*0760*/  STS [R2], R3 ;  /* 0x0000000302007388 */ /* 0x0005e20000000800 */
[----:B------:R-:W-:Y:S05]  /*0770*/  BRA `(.L_x_158) ;  /* 0x0000000000087947 */ /* 0x000fea0003800000 */
.L_x_157:
[----:B------:R-:W-:-:S13]  /*0780*/  ISETP.GE.U32.AND P0, PT, R3, 0x2, PT ;  /* 0x000000020300780c */ /* 0x000fda0003f06070 */
[----:B------:R-:W-:Y:S05]  /*0790*/  @!P0 BRA `(.L_x_159) ;  /* 0x0000000000108947 */ /* 0x000fea0003800000 */
.L_x_158:
[----:B--2---:R-:W-:Y:S04]  /*07a0*/  LDS R3, [R2+0x4] ;  /* 0x0000040002037984 */ /* 0x004fe80000000800 */
[----:B------:R-:W2:Y:S02]  /*07b0*/  LDS R4, [R2] ;  /* 0x0000000002047984 */ /* 0x000ea40000000800 */
[----:B--2---:R-:W-:-:S05]  /*07c0*/  IMAD.IADD R3, R3, 0x1, R4 ;  /* 0x0000000103037824 */ /* 0x004fca00078e0204 */
[----:B------:R2:W-:Y:S02]  /*07d0*/  STS [R2], R3 ;  /* 0x0000000302007388 */ /* 0x0005e40000000800 */
.L_x_159:
[----:B------:R-:W-:-:S13]  /*07e0*/  ISETP.NE.AND P0, PT, R0, RZ, PT ;  /* 0x000000ff0000720c */ /* 0x000fda0003f05270 */
[----:B------:R-:W-:Y:S05]  /*07f0*/  @P0 EXIT ;  /* 0x000000000000094d */ /* 0x000fea0003800000 */
[----:B-1----:R-:W1:Y:S01]  /*0800*/  LDS R5, [UR4] ;  /* 0x00000004ff057984 */ /* 0x002e620008000800 */
[----:B0-2---:R-:W1:Y:S03]  /*0810*/  LDC.64 R2, c[0x0][0x380] ;  /* 0x0000e000ff027b82 */ /* 0x005e660000000a00 */
[----:B-1----:R-:W-:Y:S01]  /*0820*/  REDG.E.ADD.STRONG.GPU desc[UR6][R2.64], R5 ;  /* 0x000000050200798e */ /* 0x002fe2000c12e106 */
[----:B------:R-:W-:Y:S05]  /*0830*/  EXIT ;  /* 0x000000000000794d */ /* 0x000fea0003800000 */
.L_x_160:
        /* <DEDUP_REMOVED lines=12> */
.L_x_259:


//--------------------- .text._Z17reduction2_kernelILj8EEvPiPKim --------------------------
	.section	.text._Z17reduction2_kernelILj8EEvPiPKim,"ax",@progbits
	.align	128
        .global         _Z17reduction2_kernelILj8EEvPiPKim
        .type           _Z17reduction2_kernelILj8EEvPiPKim,@function
        .size           _Z17reduction2_kernelILj8EEvPiPKim,(.L_x_260 - _Z17reduction2_kernelILj8EEvPiPKim)
        .other          _Z17reduction2_kernelILj8EEvPiPKim,@"STO_CUDA_ENTRY STV_DEFAULT"
_Z17reduction2_kernelILj8EEvPiPKim:
.text._Z17reduction2_kernelILj8EEvPiPKim:
        /* <DEDUP_REMOVED lines=17> */
.L_x_163:
        /* <DEDUP_REMOVED lines=9> */
.L_x_162:
[----:B------:R-:W-:Y:S05]  /*01a0*/  BSYNC.RECONVERGENT B0 ;  /* 0x0000000000007941 */ /* 0x000fea0003800200 */
.L_x_161:
        /* <DEDUP_REMOVED lines=9> */
.L_x_165:
        /* <DEDUP_REMOVED lines=13> */
.L_x_164:
        /* <DEDUP_REMOVED lines=9> */
.L_x_166:
[----:B------:R-:W-:-:S13]  /*03a0*/  ISETP.GE.U32.AND P0, PT, R3, 0x200, PT ;  /* 0x000002000300780c */ /* 0x000fda0003f06070 */
[----:B------:R-:W-:Y:S05]  /*03b0*/  @!P0 BRA `(.L_x_168) ;  /* 0x00000000001c8947 */ /* 0x000fea0003800000 */
.L_x_167:
[----:B------:R-:W-:-:S13]  /*03c0*/  ISETP.GT.U32.AND P0, PT, R0, 0xff, PT ;  /* 0x000000ff0000780c */ /* 0x000fda0003f04070 */
[----:B-1----:R-:W-:Y:S04]  /*03d0*/  @!P0 LDS R4, [R2+0x400] ;  /* 0x0004000002048984 */ /* 0x002fe80000000800 */
[----:B------:R-:W1:Y:S02]  /*03e0*/  @!P0 LDS R5, [R2] ;  /* 0x0000000002058984 */ /* 0x000e640000000800 */
[----:B-1----:R-:W-:-:S05]  /*03f0*/  @!P0 IMAD.IADD R5, R4, 0x1, R5 ;  /* 0x0000000104058824 */ /* 0x002fca00078e0205 */
[----:B------:R1:W-:Y:S01]  /*0400*/  @!P0 STS [R2], R5 ;  /* 0x0000000502008388 */ /* 0x0003e20000000800 */
[----:B------:R-:W-:Y:S06]  /*0410*/  BAR.SYNC.DEFER_BLOCKING 0x0 ;  /* 0x0000000000007b1d */ /* 0x000fec0000010000 */
[----:B------:R-:W-:Y:S05]  /*0420*/  BRA `(.L_x_169) ;  /* 0x0000000000087947 */ /* 0x000fea0003800000 */
.L_x_168:
[----:B------:R-:W-:-:S13]  /*0430*/  ISETP.GE.U32.AND P0, PT, R3, 0x100, PT ;  /* 0x000001000300780c */ /* 0x000fda0003f06070 */
[----:B------:R-:W-:Y:S05]  /*0440*/  @!P0 BRA `(.L_x_170) ;  /* 0x00000000001c8947 */ /* 0x000fea0003800000 */
.L_x_169:
[----:B------:R-:W-:-:S13]  /*0450*/  ISETP.GT.U32.AND P0, PT, R0, 0x7f, PT ;  /* 0x0000007f0000780c */ /* 0x000fda0003f04070 */
[----:B-1----:R-:W-:Y:S04]  /*0460*/  @!P0 LDS R4, [R2+0x200] ;  /* 0x0002000002048984 */ /* 0x002fe80000000800 */
[----:B------:R-:W1:Y:S02]  /*0470*/  @!P0 LDS R5, [R2] ;  /* 0x0000000002058984 */ /* 0x000e640000000800 */
[----:B-1----:R-:W-:-:S05]  /*0480*/  @!P0 IMAD.IADD R5, R4, 0x1, R5 ;  /* 0x0000000104058824 */ /* 0x002fca00078e0205 */
[----:B------:R1:W-:Y:S01]  /*0490*/  @!P0 STS [R2], R5 ;  /* 0x0000000502008388 */ /* 0x0003e20000000800 */
[----:B------:R-:W-:Y:S06]  /*04a0*/  BAR.SYNC.DEFER_BLOCKING 0x0 ;  /* 0x0000000000007b1d */ /* 0x000fec0000010000 */
[----:B------:R-:W-:Y:S05]  /*04b0*/  BRA `(.L_x_171) ;  /* 0x0000000000087947 */ /* 0x000fea0003800000 */
.L_x_170:
[----:B------:R-:W-:-:S13]  /*04c0*/  ISETP.GE.U32.AND P0, PT, R3, 0x80, PT ;  /* 0x000000800300780c */ /* 0x000fda0003f06070 */
[----:B------:R-:W-:Y:S05]  /*04d0*/  @!P0 BRA `(.L_x_172) ;  /* 0x0000000000188947 */ /* 0x000fea0003800000 */
.L_x_171:
[----:B------:R-:W-:-:S13]  /*04e0*/  ISETP.GT.U32.AND P0, PT, R0, 0x3f, PT ;  /* 0x0000003f0000780c */ /* 0x000fda0003f04070 */
[----:B-1----:R-:W-:Y:S04]  /*04f0*/  @!P0 LDS R4, [R2+0x100] ;  /* 0x0001000002048984 */ /* 0x002fe80000000800 */
[----:B------:R-:W1:Y:S02]  /*0500*/  @!P0 LDS R5, [R2] ;  /* 0x0000000002058984 */ /* 0x000e640000000800 */
[----:B-1----:R-:W-:-:S05]  /*0510*/  @!P0 IMAD.IADD R5, R4, 0x1, R5 ;  /* 0x0000000104058824 */ /* 0x002fca00078e0205 */
[----:B------:R2:W-:Y:S01]  /*0520*/  @!P0 STS [R2], R5 ;  /* 0x0000000502008388 */ /* 0x0005e20000000800 */
[----:B------:R-:W-:Y:S06]  /*0530*/  BAR.SYNC.DEFER_BLOCKING 0x0 ;  /* 0x0000000000007b1d */ /* 0x000fec0000010000 */
.L_x_172:
        /* <DEDUP_REMOVED lines=10> */
.L_x_173:
[----:B------:R-:W-:Y:S04]  /*05e0*/  LDS R3, [R2+0x40] ;  /* 0x0000400002037984 */ /* 0x000fe80000000800 */
[----:B------:R-:W2:Y:S02]  /*05f0*/  LDS R4, [R2] ;  /* 0x0000000002047984 */ /* 0x000ea40000000800 */
[----:B--2---:R-:W-:-:S05]  /*0600*/  IMAD.IADD R3, R3, 0x1, R4 ;  /* 0x0000000103037824 */ /* 0x004fca00078e0204 */
[----:B------:R2:W-:Y:S01]  /*0610*/  STS [R2], R3 ;  /* 0x0000000302007388 */ /* 0x0005e20000000800 */
[----:B------:R-:W-:Y:S05]  /*0620*/  BRA `(.L_x_175) ;  /* 0x0000000000087947 */ /* 0x000fea0003800000 */
.L_x_174:
[----:B------:R-:W-:-:S13]  /*0630*/  ISETP.GE.U32.AND P0, PT, R3, 0x10, PT ;  /* 0x000000100300780c */ /* 0x000fda0003f06070 */
[----:B------:R-:W-:Y:S05]  /*0640*/  @!P0 BRA `(.L_x_176) ;  /* 0x0000000000148947 */ /* 0x000fea0003800000 */
.L_x_175:
[----:B--2---:R-:W-:Y:S04]  /*0650*/  LDS R3, [R2+0x20] ;  /* 0x0000200002037984 */ /* 0x004fe80000000800 */
[----:B------:R-:W2:Y:S02]  /*0660*/  LDS R4, [R2] ;  /* 0x0000000002047984 */ /* 0x000ea40000000800 */
[----:B--2---:R-:W-:-:S05]  /*0670*/  IMAD.IADD R3, R3, 0x1, R4 ;  /* 0x0000000103037824 */ /* 0x004fca00078e0204 */
[----:B------:R2:W-:Y:S01]  /*0680*/  STS [R2], R3 ;  /* 0x0000000302007388 */ /* 0x0005e20000000800 */
[----:B------:R-:W-:Y:S05]  /*0690*/  BRA `(.L_x_177) ;  /* 0x0000000000087947 */ /* 0x000fea0003800000 */
.L_x_176:
[----:B------:R-:W-:-:S13]  /*06a0*/  ISETP.GE.U32.AND P0, PT, R3, 0x8, PT ;  /* 0x000000080300780c */ /* 0x000fda0003f06070 */
[----:B------:R-:W-:Y:S05]  /*06b0*/  @!P0 BRA `(.L_x_178) ;  /* 0x0000000000148947 */ /* 0x000fea0003800000 */
.L_x_177:
[----:B--2---:R-:W-:Y:S04]  /*06c0*/  LDS R3, [R2+0x10] ;  /* 0x0000100002037984 */ /* 0x004fe80000000800 */
[----:B------:R-:W2:Y:S02]  /*06d0*/  LDS R4, [R2] ;  /* 0x0000000002047984 */ /* 0x000ea40000000800 */
[----:B--2---:R-:W-:-:S05]  /*06e0*/  IMAD.IADD R3, R3, 0x1, R4 ;  /* 0x0000000103037824 */ /* 0x004fca00078e0204 */
[----:B------:R2:W-:Y:S01]  /*06f0*/  STS [R2], R3 ;  /* 0x0000000302007388 */ /* 0x0005e20000000800 */
[----:B------:R-:W-:Y:S05]  /*0700*/  BRA `(.L_x_179) ;  /* 0x0000000000087947 */ /* 0x000fea0003800000 */
.L_x_178:
[----:B------:R-:W-:-:S13]  /*0710*/  ISETP.GE.U32.AND P0, PT, R3, 0x4, PT ;  /* 0x000000040300780c */ /* 0x000fda0003f06070 */
[----:B------:R-:W-:Y:S05]  /*0720*/  @!P0 BRA `(.L_x_180) ;  /* 0x0000000000148947 */ /* 0x000fea0003800000 */
.L_x_179:
[----:B--2---:R-:W-:Y:S04]  /*0730*/  LDS R3, [R2+0x8] ;  /* 0x0000080002037984 */ /* 0x004fe80000000800 */
[----:B------:R-:W2:Y:S02]  /*0740*/  LDS R4, [R2] ;  /* 0x0000000002047984 */ /* 0x000ea40000000800 */
[----:B--2---:R-:W-:-:S05]  /*0750*/  IMAD.IADD R3, R3, 0x1, R4 ;  /* 0x0000000103037824 */ /* 0x004fca00078e0204 */
[----:B------:R2:W-:Y:S01]  /*0760*/  STS [R2], R3 ;  /* 0x0000000302007388 */ /* 0x0005e20000000800 */
[----:B------:R-:W-:Y:S05]  /*0770*/  BRA `(.L_x_181) ;  /* 0x0000000000087947 */ /* 0x000fea0003800000 */
.L_x_180:
[----:B------:R-:W-:-:S13]  /*0780*/  ISETP.GE.U32.AND P0, PT, R3, 0x2, PT ;  /* 0x000000020300780c */ /* 0x000fda0003f06070 */
[----:B------:R-:W-:Y:S05]  /*0790*/  @!P0 BRA `(.L_x_182) ;  /* 0x0000000000108947 */ /* 0x000fea0003800000 */
.L_x_181:
[----:B--2---:R-:W-:Y:S04]  /*07a0*/  LDS R3, [R2+0x4] ;  /* 0x0000040002037984 */ /* 0x004fe80000000800 */
[----:B------:R-:W2:Y:S02]  /*07b0*/  LDS R4, [R2] ;  /* 0x0000000002047984 */ /* 0x000ea40000000800 */
[----:B--2---:R-:W-:-:S05]  /*07c0*/  IMAD.IADD R3, R3, 0x1, R4 ;  /* 0x0000000103037824 */ /* 0x004fca00078e0204 */
[----:B------:R2:W-:Y:S02]  /*07d0*/  STS [R2], R3 ;  /* 0x0000000302007388 */ /* 0x0005e40000000800 */
.L_x_182:
[----:B------:R-:W-:-:S13]  /*07e0*/  ISETP.NE.AND P0, PT, R0, RZ, PT ;  /* 0x000000ff0000720c */ /* 0x000fda0003f05270 */
[----:B------:R-:W-:Y:S05]  /*07f0*/  @P0 EXIT ;  /* 0x000000000000094d */ /* 0x000fea0003800000 */
[----:B-1----:R-:W1:Y:S01]  /*0800*/  LDS R5, [UR4] ;  /* 0x00000004ff057984 */ /* 0x002e620008000800 */
[----:B0-2---:R-:W1:Y:S03]  /*0810*/  LDC.64 R2, c[0x0][0x380] ;  /* 0x0000e000ff027b82 */ /* 0x005e660000000a00 */
[----:B-1----:R-:W-:Y:S01]  /*0820*/  REDG.E.ADD.STRONG.GPU desc[UR6][R2.64], R5 ;  /* 0x000000050200798e */ /* 0x002fe2000c12e106 */
[----:B------:R-:W-:Y:S05]  /*0830*/  EXIT ;  /* 0x000000000000794d */ /* 0x000fea0003800000 */
.L_x_183:
        /* <DEDUP_REMOVED lines=12> */
.L_x_260:


//--------------------- .text._Z17reduction2_kernelILj4EEvPiPKim --------------------------
	.section	.text._Z17reduction2_kernelILj4EEvPiPKim,"ax",@progbits
	.align	128
        .global         _Z17reduction2_kernelILj4EEvPiPKim
        .type           _Z17reduction2_kernelILj4EEvPiPKim,@function
        .size           _Z17reduction2_kernelILj4EEvPiPKim,(.L_x_261 - _Z17reduction2_kernelILj4EEvPiPKim)
        .other          _Z17reduction2_kernelILj4EEvPiPKim,@"STO_CUDA_ENTRY STV_DEFAULT"
_Z17reduction2_kernelILj4EEvPiPKim:
.text._Z17reduction2_kernelILj4EEvPiPKim:
        /* <DEDUP_REMOVED lines=17> */
.L_x_186:
        /* <DEDUP_REMOVED lines=9> */
.L_x_185:
[----:B------:R-:W-:Y:S05]  /*01a0*/  BSYNC.RECONVERGENT B0 ;  /* 0x0000000000007941 */ /* 0x000fea0003800200 */
.L_x_184:
        /* <DEDUP_REMOVED lines=9> */
.L_x_188:
        /* <DEDUP_REMOVED lines=13> */
.L_x_187:
        /* <DEDUP_REMOVED lines=9> */
.L_x_189:
[----:B------:R-:W-:-:S13]  /*03a0*/  ISETP.GE.U32.AND P0, PT, R3, 0x200, PT ;  /* 0x000002000300780c */ /* 0x000fda0003f06070 */
[----:B------:R-:W-:Y:S05]  /*03b0*/  @!P0 BRA `(.L_x_191) ;  /* 0x00000000001c8947 */ /* 0x000fea0003800000 */
.L_x_190:
[----:B------:R-:W-:-:S13]  /*03c0*/  ISETP.GT.U32.AND P0, PT, R0, 0xff, PT ;  /* 0x000000ff0000780c */ /* 0x000fda0003f04070 */
[----:B-1----:R-:W-:Y:S04]  /*03d0*/  @!P0 LDS R4, [R2+0x400] ;  /* 0x0004000002048984 */ /* 0x002fe80000000800 */
[----:B------:R-:W1:Y:S02]  /*03e0*/  @!P0 LDS R5, [R2] ;  /* 0x0000000002058984 */ /* 0x000e640000000800 */
[----:B-1----:R-:W-:-:S05]  /*03f0*/  @!P0 IMAD.IADD R5, R4, 0x1, R5 ;  /* 0x0000000104058824 */ /* 0x002fca00078e0205 */
[----:B------:R1:W-:Y:S01]  /*0400*/  @!P0 STS [R2], R5 ;  /* 0x0000000502008388 */ /* 0x0003e20000000800 */
[----:B------:R-:W-:Y:S06]  /*0410*/  BAR.SYNC.DEFER_BLOCKING 0x0 ;  /* 0x0000000000007b1d */ /* 0x000fec0000010000 */
[----:B------:R-:W-:Y:S05]  /*0420*/  BRA `(.L_x_192) ;  /* 0x0000000000087947 */ /* 0x000fea0003800000 */
.L_x_191:
[----:B------:R-:W-:-:S13]  /*0430*/  ISETP.GE.U32.AND P0, PT, R3, 0x100, PT ;  /* 0x000001000300780c */ /* 0x000fda0003f06070 */
[----:B------:R-:W-:Y:S05]  /*0440*/  @!P0 BRA `(.L_x_193) ;  /* 0x00000000001c8947 */ /* 0x000fea0003800000 */
.L_x_192:
[----:B------:R-:W-:-:S13]  /*0450*/  ISETP.GT.U32.AND P0, PT, R0, 0x7f, PT ;  /* 0x0000007f0000780c */ /* 0x000fda0003f04070 */
[----:B-1----:R-:W-:Y:S04]  /*0460*/  @!P0 LDS R4, [R2+0x200] ;  /* 0x0002000002048984 */ /* 0x002fe80000000800 */
[----:B------:R-:W1:Y:S02]  /*0470*/  @!P0 LDS R5, [R2] ;  /* 0x0000000002058984 */ /* 0x000e640000000800 */
[----:B-1----:R-:W-:-:S05]  /*0480*/  @!P0 IMAD.IADD R5, R4, 0x1, R5 ;  /* 0x0000000104058824 */ /* 0x002fca00078e0205 */
[----:B------:R1:W-:Y:S01]  /*0490*/  @!P0 STS [R2], R5 ;  /* 0x0000000502008388 */ /* 0x0003e20000000800 */
[----:B------:R-:W-:Y:S06]  /*04a0*/  BAR.SYNC.DEFER_BLOCKING 0x0 ;  /* 0x0000000000007b1d */ /* 0x000fec0000010000 */
[----:B------:R-:W-:Y:S05]  /*04b0*/  BRA `(.L_x_194) ;  /* 0x0000000000087947 */ /* 0x000fea0003800000 */
.L_x_193:
[----:B------:R-:W-:-:S13]  /*04c0*/  ISETP.GE.U32.AND P0, PT, R3, 0x80, PT ;  /* 0x000000800300780c */ /* 0x000fda0003f06070 */
[----:B------:R-:W-:Y:S05]  /*04d0*/  @!P0 BRA `(.L_x_195) ;  /* 0x0000000000188947 */ /* 0x000fea0003800000 */
.L_x_194:
[----:B------:R-:W-:-:S13]  /*04e0*/  ISETP.GT.U32.AND P0, PT, R0, 0x3f, PT ;  /* 0x0000003f0000780c */ /* 0x000fda0003f04070 */
[----:B-1----:R-:W-:Y:S04]  /*04f0*/  @!P0 LDS R4, [R2+0x100] ;  /* 0x0001000002048984 */ /* 0x002fe80000000800 */
[----:B------:R-:W1:Y:S02]  /*0500*/  @!P0 LDS R5, [R2] ;  /* 0x0000000002058984 */ /* 0x000e640000000800 */
[----:B-1----:R-:W-:-:S05]  /*0510*/  @!P0 IMAD.IADD R5, R4, 0x1, R5 ;  /* 0x0000000104058824 */ /* 0x002fca00078e0205 */
[----:B------:R2:W-:Y:S01]  /*0520*/  @!P0 STS [R2], R5 ;  /* 0x0000000502008388 */ /* 0x0005e20000000800 */
[----:B------:R-:W-:Y:S06]  /*0530*/  BAR.SYNC.DEFER_BLOCKING 0x0 ;  /* 0x0000000000007b1d */ /* 0x000fec0000010000 */
.L_x_195:
        /* <DEDUP_REMOVED lines=10> */
.L_x_196:
[----:B------:R-:W-:Y:S04]  /*05e0*/  LDS R3, [R2+0x40] ;  /* 0x0000400002037984 */ /* 0x000fe80000000800 */
[----:B------:R-:W2:Y:S02]  /*05f0*/  LDS R4, [R2] ;  /* 0x0000000002047984 */ /* 0x000ea40000000800 */
[----:B--2---:R-:W-:-:S05]  /*0600*/  IMAD.IADD R3, R3, 0x1, R4 ;  /* 0x0000000103037824 */ /* 0x004fca00078e0204 */
[----:B------:R2:W-:Y:S01]  /*0610*/  STS [R2], R3 ;  /* 0x0000000302007388 */ /* 0x0005e20000000800 */
[----:B------:R-:W-:Y:S05]  /*0620*/  BRA `(.L_x_198) ;  /* 0x0000000000087947 */ /* 0x000fea0003800000 */
.L_x_197:
[----:B------:R-:W-:-:S13]  /*0630*/  ISETP.GE.U32.AND P0, PT, R3, 0x10, PT ;  /* 0x000000100300780c */ /* 0x000fda0003f06070 */
[----:B------:R-:W-:Y:S05]  /*0640*/  @!P0 BRA `(.L_x_199) ;  /* 0x0000000000148947 */ /* 0x000fea0003800000 */
.L_x_198:
[----:B--2---:R-:W-:Y:S04]  /*0650*/  LDS R3, [R2+0x20] ;  /* 0x0000200002037984 */ /* 0x004fe80000000800 */
[----:B------:R-:W2:Y:S02]  /*0660*/  LDS R4, [R2] ;  /* 0x0000000002047984 */ /* 0x000ea40000000800 */
[----:B--2---:R-:W-:-:S05]  /*0670*/  IMAD.IADD R3, R3, 0x1, R4 ;  /* 0x0000000103037824 */ /* 0x004fca00078e0204 */
[----:B------:R2:W-:Y:S01]  /*0680*/  STS [R2], R3 ;  /* 0x0000000302007388 */ /* 0x0005e20000000800 */
[----:B------:R-:W-:Y:S05]  /*0690*/  BRA `(.L_x_200) ;  /* 0x0000000000087947 */ /* 0x000fea0003800000 */
.L_x_199:
[----:B------:R-:W-:-:S13]  /*06a0*/  ISETP.GE.U32.AND P0, PT, R3, 0x8, PT ;  /* 0x000000080300780c */ /* 0x000fda0003f06070 */
[----:B------:R-:W-:Y:S05]  /*06b0*/  @!P0 BRA `(.L_x_201) ;  /* 0x0000000000148947 */ /* 0x000fea0003800000 */
.L_x_200:
[----:B--2---:R-:W-:Y:S04]  /*06c0*/  LDS R3, [R2+0x10] ;  /* 0x0000100002037984 */ /* 0x004fe80000000800 */
[----:B------:R-:W2:Y:S02]  /*06d0*/  LDS R4, [R2] ;  /* 0x0000000002047984 */ /* 0x000ea40000000800 */
[----:B--2---:R-:W-:-:S05]  /*06e0*/  IMAD.IADD R3, R3, 0x1, R4 ;  /* 0x0000000103037824 */ /* 0x004fca00078e0204 */
[----:B------:R2:W-:Y:S01]  /*06f0*/  STS [R2], R3 ;  /* 0x0000000302007388 */ /* 0x0005e20000000800 */
[----:B------:R-:W-:Y:S05]  /*0700*/  BRA `(.L_x_202) ;  /* 0x0000000000087947 */ /* 0x000fea0003800000 */
.L_x_201:
[----:B------:R-:W-:-:S13]  /*0710*/  ISETP.GE.U32.AND P0, PT, R3, 0x4, PT ;  /* 0x000000040300780c */ /* 0x000fda0003f06070 */
[----:B------:R-:W-:Y:S05]  /*0720*/  @!P0 BRA `(.L_x_203) ;  /* 0x0000000000148947 */ /* 0x000fea0003800000 */
.L_x_202:
[----:B--2---:R-:W-:Y:S04]  /*0730*/  LDS R3, [R2+0x8] ;  /* 0x0000080002037984 */ /* 0x004fe80000000800 */
[----:B------:R-:W2:Y:S02]  /*0740*/  LDS R4, [R2] ;  /* 0x0000000002047984 */ /* 0x000ea40000000800 */
[----:B--2---:R-:W-:-:S05]  /*0750*/  IMAD.IADD R3, R3, 0x1, R4 ;  /* 0x0000000103037824 */ /* 0x004fca00078e0204 */
[----:B------:R2:W-:Y:S01]  /*0760*/  STS [R2], R3 ;  /* 0x0000000302007388 */ /* 0x0005e20000000800 */
[----:B------:R-:W-:Y:S05]  /*0770*/  BRA `(.L_x_204) ;  /* 0x0000000000087947 */ /* 0x000fea0003800000 */
.L_x_203:
[----:B------:R-:W-:-:S13]  /*0780*/  ISETP.GE.U32.AND P0, PT, R3, 0x2, PT ;  /* 0x000000020300780c */ /* 0x000fda0003f06070 */
[----:B------:R-:W-:Y:S05]  /*0790*/  @!P0 BRA `(.L_x_205) ;  /* 0x0000000000108947 */ /* 0x000fea0003800000 */
.L_x_204:
[----:B--2---:R-:W-:Y:S04]  /*07a0*/  LDS R3, [R2+0x4] ;  /* 0x0000040002037984 */ /* 0x004fe80000000800 */
[----:B------:R-:W2:Y:S02]  /*07b0*/  LDS R4, [R2] ;  /* 0x0000000002047984 */ /* 0x000ea40000000800 */
[----:B--2---:R-:W-:-:S05]  /*07c0*/  IMAD.IADD R3, R3, 0x1, R4 ;  /* 0x0000000103037824 */ /* 0x004fca00078e0204 */
[----:B------:R2:W-:Y:S02]  /*07d0*/  STS [R2], R3 ;  /* 0x0000000302007388 */ /* 0x0005e40000000800 */
.L_x_205:
[----:B------:R-:W-:-:S13]  /*07e0*/  ISETP.NE.AND P0, PT, R0, RZ, PT ;  /* 0x000000ff0000720c */ /* 0x000fda0003f05270 */
[----:B------:R-:W-:Y:S05]  /*07f0*/  @P0 EXIT ;  /* 0x000000000000094d */ /* 0x000fea0003800000 */
[----:B-1----:R-:W1:Y:S01]  /*0800*/  LDS R5, [UR4] ;  /* 0x00000004ff057984 */ /* 0x002e620008000800 */
[----:B0-2---:R-:W1:Y:S03]  /*0810*/  LDC.64 R2, c[0x0][0x380] ;  /* 0x0000e000ff027b82 */ /* 0x005e660000000a00 */
[----:B-1----:R-:W-:Y:S01]  /*0820*/  REDG.E.ADD.STRONG.GPU desc[UR6][R2.64], R5 ;  /* 0x000000050200798e */ /* 0x002fe2000c12e106 */
[----:B------:R-:W-:Y:S05]  /*0830*/  EXIT ;  /* 0x000000000000794d */ /* 0x000fea0003800000 */
.L_x_206:
        /* <DEDUP_REMOVED lines=12> */
.L_x_261:


//--------------------- .text._Z17reduction2_kernelILj2EEvPiPKim --------------------------
	.section	.text._Z17reduction2_kernelILj2EEvPiPKim,"ax",@progbits
	.align	128
        .global         _Z17reduction2_kernelILj2EEvPiPKim
        .type           _Z17reduction2_kernelILj2EEvPiPKim,@function
        .size           _Z17reduction2_kernelILj2EEvPiPKim,(.L_x_262 - _Z17reduction2_kernelILj2EEvPiPKim)
        .other          _Z17reduction2_kernelILj2EEvPiPKim,@"STO_CUDA_ENTRY STV_DEFAULT"
_Z17reduction2_kernelILj2EEvPiPKim:
.text._Z17reduction2_kernelILj2EEvPiPKim:
        /* <DEDUP_REMOVED lines=17> */
.L_x_209:
        /* <DEDUP_REMOVED lines=9> */
.L_x_208:
[----:B------:R-:W-:Y:S05]  /*01a0*/  BSYNC.RECONVERGENT B0 ;  /* 0x0000000000007941 */ /* 0x000fea0003800200 */
.L_x_207:
        /* <DEDUP_REMOVED lines=9> */
.L_x_211:
        /* <DEDUP_REMOVED lines=13> */
.L_x_210:
        /* <DEDUP_REMOVED lines=9> */
.L_x_212:
[----:B------:R-:W-:-:S13]  /*03a0*/  ISETP.GE.U32.AND P0, PT, R3, 0x200, PT ;  /* 0x000002000300780c */ /* 0x000fda0003f06070 */
[----:B------:R-:W-:Y:S05]  /*03b0*/  @!P0 BRA `(.L_x_214) ;  /* 0x00000000001c8947 */ /* 0x000fea0003800000 */
.L_x_213:
[----:B------:R-:W-:-:S13]  /*03c0*/  ISETP.GT.U32.AND P0, PT, R0, 0xff, PT ;  /* 0x000000ff0000780c */ /* 0x000fda0003f04070 */
[----:B-1----:R-:W-:Y:S04]  /*03d0*/  @!P0 LDS R4, [R2+0x400] ;  /* 0x0004000002048984 */ /* 0x002fe80000000800 */
[----:B------:R-:W1:Y:S02]  /*03e0*/  @!P0 LDS R5, [R2] ;  /* 0x0000000002058984 */ /* 0x000e640000000800 */
[----:B-1----:R-:W-:-:S05]  /*03f0*/  @!P0 IMAD.IADD R5, R4, 0x1, R5 ;  /* 0x0000000104058824 */ /* 0x002fca00078e0205 */
[----:B------:R1:W-:Y:S01]  /*0400*/  @!P0 STS [R2], R5 ;  /* 0x0000000502008388 */ /* 0x0003e20000000800 */
[----:B------:R-:W-:Y:S06]  /*0410*/  BAR.SYNC.DEFER_BLOCKING 0x0 ;  /* 0x0000000000007b1d */ /* 0x000fec0000010000 */
[----:B------:R-:W-:Y:S05]  /*0420*/  BRA `(.L_x_215) ;  /* 0x0000000000087947 */ /* 0x000fea0003800000 */
.L_x_214:
[----:B------:R-:W-:-:S13]  /*0430*/  ISETP.GE.U32.AND P0, PT, R3, 0x100, PT ;  /* 0x000001000300780c */ /* 0x000fda0003f06070 */
[----:B------:R-:W-:Y:S05]  /*0440*/  @!P0 BRA `(.L_x_216) ;  /* 0x00000000001c8947 */ /* 0x000fea0003800000 */
.L_x_215:
[----:B------:R-:W-:-:S13]  /*0450*/  ISETP.GT.U32.AND P0, PT, R0, 0x7f, PT ;  /* 0x0000007f0000780c */ /* 0x000fda0003f04070 */
[----:B-1----:R-:W-:Y:S04]  /*0460*/  @!P0 LDS R4, [R2+0x200] ;  /* 0x0002000002048984 */ /* 0x002fe80000000800 */
[----:B------:R-:W1:Y:S02]  /*0470*/  @!P0 LDS R5, [R2] ;  /* 0x0000000002058984 */ /* 0x000e640000000800 */
[----:B-1----:R-:W-:-:S05]  /*0480*/  @!P0 IMAD.IADD R5, R4, 0x1, R5 ;  /* 0x0000000104058824 */ /* 0x002fca00078e0205 */
[----:B------:R1:W-:Y:S01]  /*0490*/  @!P0 STS [R2], R5 ;  /* 0x0000000502008388 */ /* 0x0003e20000000800 */
[----:B------:R-:W-:Y:S06]  /*04a0*/  BAR.SYNC.DEFER_BLOCKING 0x0 ;  /* 0x0000000000007b1d */ /* 0x000fec0000010000 */
[----:B------:R-:W-:Y:S05]  /*04b0*/  BRA `(.L_x_217) ;  /* 0x0000000000087947 */ /* 0x000fea0003800000 */
.L_x_216:
[----:B------:R-:W-:-:S13]  /*04c0*/  ISETP.GE.U32.AND P0, PT, R3, 0x80, PT ;  /* 0x000000800300780c */ /* 0x000fda0003f06070 */
[----:B------:R-:W-:Y:S05]  /*04d0*/  @!P0 BRA `(.L_x_218) ;  /* 0x0000000000188947 */ /* 0x000fea0003800000 */
.L_x_217:
[----:B------:R-:W-:-:S13]  /*04e0*/  ISETP.GT.U32.AND P0, PT, R0, 0x3f, PT ;  /* 0x0000003f0000780c */ /* 0x000fda0003f04070 */
[----:B-1----:R-:W-:Y:S04]  /*04f0*/  @!P0 LDS R4, [R2+0x100] ;  /* 0x0001000002048984 */ /* 0x002fe80000000800 */
[----:B------:R-:W1:Y:S02]  /*0500*/  @!P0 LDS R5, [R2] ;  /* 0x0000000002058984 */ /* 0x000e640000000800 */
[----:B-1----:R-:W-:-:S05]  /*0510*/  @!P0 IMAD.IADD R5, R4, 0x1, R5 ;  /* 0x0000000104058824 */ /* 0x002fca00078e0205 */
[----:B------:R2:W-:Y:S01]  /*0520*/  @!P0 STS [R2], R5 ;  /* 0x0000000502008388 */ /* 0x0005e20000000800 */
[----:B------:R-:W-:Y:S06]  /*0530*/  BAR.SYNC.DEFER_BLOCKING 0x0 ;  /* 0x0000000000007b1d */ /* 0x000fec0000010000 */
.L_x_218:
        /* <DEDUP_REMOVED lines=10> */
.L_x_219:
[----:B------:R-:W-:Y:S04]  /*05e0*/  LDS R3, [R2+0x40] ;  /* 0x0000400002037984 */ /* 0x000fe80000000800 */
[----:B------:R-:W2:Y:S02]  /*05f0*/  LDS R4, [R2] ;  /* 0x0000000002047984 */ /* 0x000ea40000000800 */
[----:B--2---:R-:W-:-:S05]  /*0600*/  IMAD.IADD R3, R3, 0x1, R4 ;  /* 0x0000000103037824 */ /* 0x004fca00078e0204 */
[----:B------:R2:W-:Y:S01]  /*0610*/  STS [R2], R3 ;  /* 0x0000000302007388 */ /* 0x0005e20000000800 */
[----:B------:R-:W-:Y:S05]  /*0620*/  BRA `(.L_x_221) ;  /* 0x0000000000087947 */ /* 0x000fea0003800000 */
.L_x_220:
[----:B------:R-:W-:-:S13]  /*0630*/  ISETP.GE.U32.AND P0, PT, R3, 0x10, PT ;  /* 0x000000100300780c */ /* 0x000fda0003f06070 */
[----:B------:R-:W-:Y:S05]  /*0640*/  @!P0 BRA `(.L_x_222) ;  /* 0x0000000000148947 */ /* 0x000fea0003800000 */
.L_x_221:
[----:B--2---:R-:W-:Y:S04]  /*0650*/  LDS R3, [R2+0x20] ;  /* 0x0000200002037984 */ /* 0x004fe80000000800 */
[----:B------:R-:W2:Y:S02]  /*0660*/  LDS R4, [R2] ;  /* 0x0000000002047984 */ /* 0x000ea40000000800 */
[----:B--2---:R-:W-:-:S05]  /*0670*/  IMAD.IADD R3, R3, 0x1, R4 ;  /* 0x0000000103037824 */ /* 0x004fca00078e0204 */
[----:B------:R2:W-:Y:S01]  /*0680*/  STS [R2], R3 ;  /* 0x0000000302007388 */ /* 0x0005e20000000800 */
[----:B------:R-:W-:Y:S05]  /*0690*/  BRA `(.L_x_223) ;  /* 0x0000000000087947 */ /* 0x000fea0003800000 */
.L_x_222:
[----:B------:R-:W-:-:S13]  /*06a0*/  ISETP.GE.U32.AND P0, PT, R3, 0x8, PT ;  /* 0x000000080300780c */ /* 0x000fda0003f06070 */
[----:B------:R-:W-:Y:S05]  /*06b0*/  @!P0 BRA `(.L_x_224) ;  /* 0x0000000000148947 */ /* 0x000fea0003800000 */
.L_x_223:
[----:B--2---:R-:W-:Y:S04]  /*06c0*/  LDS R3, [R2+0x10] ;  /* 0x0000100002037984 */ /* 0x004fe80000000800 */
[----:B------:R-:W2:Y:S02]  /*06d0*/  LDS R4, [R2] ;  /* 0x0000000002047984 */ /* 0x000ea40000000800 */
[----:B--2---:R-:W-:-:S05]  /*06e0*/  IMAD.IADD R3, R3, 0x1, R4 ;  /* 0x0000000103037824 */ /* 0x004fca00078e0204 */
[----:B------:R2:W-:Y:S01]  /*06f0*/  STS [R2], R3 ;  /* 0x0000000302007388 */ /* 0x0005e20000000800 */
[----:B------:R-:W-:Y:S05]  /*0700*/  BRA `(.L_x_225) ;  /* 0x0000000000087947 */ /* 0x000fea0003800000 */
.L_x_224:
[----:B------:R-:W-:-:S13]  /*0710*/  ISETP.GE.U32.AND P0, PT, R3, 0x4, PT ;  /* 0x000000040300780c */ /* 0x000fda0003f06070 */
[----:B------:R-:W-:Y:S05]  /*0720*/  @!P0 BRA `(.L_x_226) ;  /* 0x0000000000148947 */ /* 0x000fea0003800000 */
.L_x_225:
[----:B--2---:R-:W-:Y:S04]  /*0730*/  LDS R3, [R2+0x8] ;  /* 0x0000080002037984 */ /* 0x004fe80000000800 */
[----:B------:R-:W2:Y:S02]  /*0740*/  LDS R4, [R2] ;  /* 0x0000000002047984 */ /* 0x000ea40000000800 */
[----:B--2---:R-:W-:-:S05]  /*0750*/  IMAD.IADD R3, R3, 0x1, R4 ;  /* 0x0000000103037824 */ /* 0x004fca00078e0204 */
[----:B------:R2:W-:Y:S01]  /*0760*/  STS [R2], R3 ;  /* 0x0000000302007388 */ /* 0x0005e20000000800 */
[----:B------:R-:W-:Y:S05]  /*0770*/  BRA `(.L_x_227) ;  /* 0x0000000000087947 */ /* 0x000fea0003800000 */
.L_x_226:
[----:B------:R-:W-:-:S13]  /*0780*/  ISETP.GE.U32.AND P0, PT, R3, 0x2, PT ;  /* 0x000000020300780c */ /* 0x000fda0003f06070 */
[----:B------:R-:W-:Y:S05]  /*0790*/  @!P0 BRA `(.L_x_228) ;  /* 0x0000000000108947 */ /* 0x000fea0003800000 */
.L_x_227:
[----:B--2---:R-:W-:Y:S04]  /*07a0*/  LDS R3, [R2+0x4] ;  /* 0x0000040002037984 */ /* 0x004fe80000000800 */
[----:B------:R-:W2:Y:S02]  /*07b0*/  LDS R4, [R2] ;  /* 0x0000000002047984 */ /* 0x000ea40000000800 */
[----:B--2---:R-:W-:-:S05]  /*07c0*/  IMAD.IADD R3, R3, 0x1, R4 ;  /* 0x0000000103037824 */ /* 0x004fca00078e0204 */
[----:B------:R2:W-:Y:S02]  /*07d0*/  STS [R2], R3 ;  /* 0x0000000302007388 */ /* 0x0005e40000000800 */
.L_x_228:
[----:B------:R-:W-:-:S13]  /*07e0*/  ISETP.NE.AND P0, PT, R0, RZ, PT ;  /* 0x000000ff0000720c */ /* 0x000fda0003f05270 */
[----:B------:R-:W-:Y:S05]  /*07f0*/  @P0 EXIT ;  /* 0x000000000000094d */ /* 0x000fea0003800000 */
[----:B-1----:R-:W1:Y:S01]  /*0800*/  LDS R5, [UR4] ;  /* 0x00000004ff057984 */ /* 0x002e620008000800 */
[----:B0-2---:R-:W1:Y:S03]  /*0810*/  LDC.64 R2, c[0x0][0x380] ;  /* 0x0000e000ff027b82 */ /* 0x005e660000000a00 */
[----:B-1----:R-:W-:Y:S01]  /*0820*/  REDG.E.ADD.STRONG.GPU desc[UR6][R2.64], R5 ;  /* 0x000000050200798e */ /* 0x002fe2000c12e106 */
[----:B------:R-:W-:Y:S05]  /*0830*/  EXIT ;  /* 0x000000000000794d */ /* 0x000fea0003800000 */
.L_x_229:
        /* <DEDUP_REMOVED lines=12> */
.L_x_262:


//--------------------- .text._Z17reduction2_kernelILj1EEvPiPKim --------------------------
	.section	.text._Z17reduction2_kernelILj1EEvPiPKim,"ax",@progbits
	.align	128
        .global         _Z17reduction2_kernelILj1EEvPiPKim
        .type           _Z17reduction2_kernelILj1EEvPiPKim,@function
        .size           _Z17reduction2_kernelILj1EEvPiPKim,(.L_x_263 - _Z17reduction2_kernelILj1EEvPiPKim)
        .other          _Z17reduction2_kernelILj1EEvPiPKim,@"STO_CUDA_ENTRY STV_DEFAULT"
_Z17reduction2_kernelILj1EEvPiPKim:
.text._Z17reduction2_kernelILj1EEvPiPKim:
        /* <DEDUP_REMOVED lines=17> */
.L_x_232:
        /* <DEDUP_REMOVED lines=9> */
.L_x_231:
[----:B------:R-:W-:Y:S05]  /*01a0*/  BSYNC.RECONVERGENT B0 ;  /* 0x0000000000007941 */ /* 0x000fea0003800200 */
.L_x_230:
        /* <DEDUP_REMOVED lines=9> */
.L_x_234:
        /* <DEDUP_REMOVED lines=13> */
.L_x_233:
        /* <DEDUP_REMOVED lines=9> */
.L_x_235:
[----:B------:R-:W-:-:S13]  /*03a0*/  ISETP.GE.U32.AND P0, PT, R3, 0x200, PT ;  /* 0x000002000300780c */ /* 0x000fda0003f06070 */
[----:B------:R-:W-:Y:S05]  /*03b0*/  @!P0 BRA `(.L_x_237) ;  /* 0x00000000001c8947 */ /* 0x000fea0003800000 */
.L_x_236:
[----:B------:R-:W-:-:S13]  /*03c0*/  ISETP.GT.U32.AND P0, PT, R0, 0xff, PT ;  /* 0x000000ff0000780c */ /* 0x000fda0003f04070 */
[----:B-1----:R-:W-:Y:S04]  /*03d0*/  @!P0 LDS R4, [R2+0x400] ;  /* 0x0004000002048984 */ /* 0x002fe80000000800 */
[----:B------:R-:W1:Y:S02]  /*03e0*/  @!P0 LDS R5, [R2] ;  /* 0x0000000002058984 */ /* 0x000e640000000800 */
[----:B-1----:R-:W-:-:S05]  /*03f0*/  @!P0 IMAD.IADD R5, R4, 0x1, R5 ;  /* 0x0000000104058824 */ /* 0x002fca00078e0205 */
[----:B------:R1:W-:Y:S01]  /*0400*/  @!P0 STS [R2], R5 ;  /* 0x0000000502008388 */ /* 0x0003e20000000800 */
[----:B------:R-:W-:Y:S06]  /*0410*/  BAR.SYNC.DEFER_BLOCKING 0x0 ;  /* 0x0000000000007b1d */ /* 0x000fec0000010000 */
[----:B------:R-:W-:Y:S05]  /*0420*/  BRA `(.L_x_238) ;  /* 0x0000000000087947 */ /* 0x000fea0003800000 */
.L_x_237:
[----:B------:R-:W-:-:S13]  /*0430*/  ISETP.GE.U32.AND P0, PT, R3, 0x100, PT ;  /* 0x000001000300780c */ /* 0x000fda0003f06070 */
[----:B------:R-:W-:Y:S05]  /*0440*/  @!P0 BRA `(.L_x_239) ;  /* 0x00000000001c8947 */ /* 0x000fea0003800000 */
.L_x_238:
[----:B------:R-:W-:-:S13]  /*0450*/  ISETP.GT.U32.AND P0, PT, R0, 0x7f, PT ;  /* 0x0000007f0000780c */ /* 0x000fda0003f04070 */
[----:B-1----:R-:W-:Y:S04]  /*0460*/  @!P0 LDS R4, [R2+0x200] ;  /* 0x0002000002048984 */ /* 0x002fe80000000800 */
[----:B------:R-:W1:Y:S02]  /*0470*/  @!P0 LDS R5, [R2] ;  /* 0x0000000002058984 */ /* 0x000e640000000800 */
[----:B-1----:R-:W-:-:S05]  /*0480*/  @!P0 IMAD.IADD R5, R4, 0x1, R5 ;  /* 0x0000000104058824 */ /* 0x002fca00078e0205 */
[----:B------:R1:W-:Y:S01]  /*0490*/  @!P0 STS [R2], R5 ;  /* 0x0000000502008388 */ /* 0x0003e20000000800 */
[----:B------:R-:W-:Y:S06]  /*04a0*/  BAR.SYNC.DEFER_BLOCKING 0x0 ;  /* 0x0000000000007b1d */ /* 0x000fec0000010000 */
[----:B------:R-:W-:Y:S05]  /*04b0*/  BRA `(.L_x_240) ;  /* 0x0000000000087947 */ /* 0x000fea0003800000 */
.L_x_239:
[----:B------:R-:W-:-:S13]  /*04c0*/  ISETP.GE.U32.AND P0, PT, R3, 0x80, PT ;  /* 0x000000800300780c */ /* 0x000fda0003f06070 */
[----:B------:R-:W-:Y:S05]  /*04d0*/  @!P0 BRA `(.L_x_241) ;  /* 0x0000000000188947 */ /* 0x000fea0003800000 */
.L_x_240:
[----:B------:R-:W-:-:S13]  /*04e0*/  ISETP.GT.U32.AND P0, PT, R0, 0x3f, PT ;  /* 0x0000003f0000780c */ /* 0x000fda0003f04070 */
[----:B-1----:R-:W-:Y:S04]  /*04f0*/  @!P0 LDS R4, [R2+0x100] ;  /* 0x0001000002048984 */ /* 0x002fe80000000800 */
[----:B------:R-:W1:Y:S02]  /*0500*/  @!P0 LDS R5, [R2] ;  /* 0x0000000002058984 */ /* 0x000e640000000800 */
[----:B-1----:R-:W-:-:S05]  /*0510*/  @!P0 IMAD.IADD R5, R4, 0x1, R5 ;  /* 0x0000000104058824 */ /* 0x002fca00078e0205 */
[----:B------:R2:W-:Y:S01]  /*0520*/  @!P0 STS [R2], R5 ;  /* 0x0000000502008388 */ /* 0x0005e20000000800 */
[----:B------:R-:W-:Y:S06]  /*0530*/  BAR.SYNC.DEFER_BLOCKING 0x0 ;  /* 0x0000000000007b1d */ /* 0x000fec0000010000 */
.L_x_241:
        /* <DEDUP_REMOVED lines=10> */
.L_x_242:
[----:B------:R-:W-:Y:S04]  /*05e0*/  LDS R3, [R2+0x40] ;  /* 0x0000400002037984 */ /* 0x000fe80000000800 */
[----:B------:R-:W2:Y:S02]  /*05f0*/  LDS R4, [R2] ;  /* 0x0000000002047984 */ /* 0x000ea40000000800 */
[----:B--2---:R-:W-:-:S05]  /*0600*/  IMAD.IADD R3, R3, 0x1, R4 ;  /* 0x0000000103037824 */ /* 0x004fca00078e0204 */
[----:B------:R2:W-:Y:S01]  /*0610*/  STS [R2], R3 ;  /* 0x0000000302007388 */ /* 0x0005e20000000800 */
[----:B------:R-:W-:Y:S05]  /*0620*/  BRA `(.L_x_244) ;  /* 0x0000000000087947 */ /* 0x000fea0003800000 */
.L_x_243:
[----:B------:R-:W-:-:S13]  /*0630*/  ISETP.GE.U32.AND P0, PT, R3, 0x10, PT ;  /* 0x000000100300780c */ /* 0x000fda0003f06070 */
[----:B------:R-:W-:Y:S05]  /*0640*/  @!P0 BRA `(.L_x_245) ;  /* 0x0000000000148947 */ /* 0x000fea0003800000 */
.L_x_244:
[----:B--2---:R-:W-:Y:S04]  /*0650*/  LDS R3, [R2+0x20] ;  /* 0x0000200002037984 */ /* 0x004fe80000000800 */
[----:B------:R-:W2:Y:S02]  /*0660*/  LDS R4, [R2] ;  /* 0x0000000002047984 */ /* 0x000ea40000000800 */
[----:B--2---:R-:W-:-:S05]  /*0670*/  IMAD.IADD R3, R3, 0x1, R4 ;  /* 0x0000000103037824 */ /* 0x004fca00078e0204 */
[----:B------:R2:W-:Y:S01]  /*0680*/  STS [R2], R3 ;  /* 0x0000000302007388 */ /* 0x0005e20000000800 */
[----:B------:R-:W-:Y:S05]  /*0690*/  BRA `(.L_x_246) ;  /* 0x0000000000087947 */ /* 0x000fea0003800000 */
.L_x_245:
[----:B------:R-:W-:-:S13]  /*06a0*/  ISETP.GE.U32.AND P0, PT, R3, 0x8, PT ;  /* 0x000000080300780c */ /* 0x000fda0003f06070 */
[----:B------:R-:W-:Y:S05]  /*06b0*/  @!P0 BRA `(.L_x_247) ;  /* 0x0000000000148947 */ /* 0x000fea0003800000 */
.L_x_246:
[----:B--2---:R-:W-:Y:S04]  /*06c0*/  LDS R3, [R2+0x10] ;  /* 0x0000100002037984 */ /* 0x004fe80000000800 */
[----:B------:R-:W2:Y:S02]  /*06d0*/  LDS R4, [R2] ;  /* 0x0000000002047984 */ /* 0x000ea40000000800 */
[----:B--2---:R-:W-:-:S05]  /*06e0*/  IMAD.IADD R3, R3, 0x1, R4 ;  /* 0x0000000103037824 */ /* 0x004fca00078e0204 */
[----:B------:R2:W-:Y:S01]  /*06f0*/  STS [R2], R3 ;  /* 0x0000000302007388 */ /* 0x0005e20000000800 */
[----:B------:R-:W-:Y:S05]  /*0700*/  BRA `(.L_x_248) ;  /* 0x0000000000087947 */ /* 0x000fea0003800000 */
.L_x_247:
[----:B------:R-:W-:-:S13]  /*0710*/  ISETP.GE.U32.AND P0, PT, R3, 0x4, PT ;  /* 0x000000040300780c */ /* 0x000fda0003f06070 */
[----:B------:R-:W-:Y:S05]  /*0720*/  @!P0 BRA `(.L_x_249) ;  /* 0x0000000000148947 */ /* 0x000fea0003800000 */
.L_x_248:
[----:B--2---:R-:W-:Y:S04]  /*0730*/  LDS R3, [R2+0x8] ;  /* 0x0000080002037984 */ /* 0x004fe80000000800 */
[----:B------:R-:W2:Y:S02]  /*0740*/  LDS R4, [R2] ;  /* 0x0000000002047984 */ /* 0x000ea40000000800 */
[----:B--2---:R-:W-:-:S05]  /*0750*/  IMAD.IADD R3, R3, 0x1, R4 ;  /* 0x0000000103037824 */ /* 0x004fca00078e0204 */
[----:B------:R2:W-:Y:S01]  /*0760*/  STS [R2], R3 ;  /* 0x0000000302007388 */ /* 0x0005e20000000800 */
[----:B------:R-:W-:Y:S05]  /*0770*/  BRA `(.L_x_250) ;  /* 0x0000000000087947 */ /* 0x000fea0003800000 */
.L_x_249:
[----:B------:R-:W-:-:S13]  /*0780*/  ISETP.GE.U32.AND P0, PT, R3, 0x2, PT ;  /* 0x000000020300780c */ /* 0x000fda0003f06070 */
[----:B------:R-:W-:Y:S05]  /*0790*/  @!P0 BRA `(.L_x_251) ;  /* 0x0000000000108947 */ /* 0x000fea0003800000 */
.L_x_250:
[----:B--2---:R-:W-:Y:S04]  /*07a0*/  LDS R3, [R2+0x4] ;  /* 0x0000040002037984 */ /* 0x004fe80000000800 */
[----:B------:R-:W2:Y:S02]  /*07b0*/  LDS R4, [R2] ;  /* 0x0000000002047984 */ /* 0x000ea40000000800 */
[----:B--2---:R-:W-:-:S05]  /*07c0*/  IMAD.IADD R3, R3, 0x1, R4 ;  /* 0x0000000103037824 */ /* 0x004fca00078e0204 */
[----:B------:R2:W-:Y:S02]  /*07d0*/  STS [R2], R3 ;  /* 0x0000000302007388 */ /* 0x0005e40000000800 */
.L_x_251:
[----:B------:R-:W-:-:S13]  /*07e0*/  ISETP.NE.AND P0, PT, R0, RZ, PT ;  /* 0x000000ff0000720c */ /* 0x000fda0003f05270 */
[----:B------:R-:W-:Y:S05]  /*07f0*/  @P0 EXIT ;  /* 0x000000000000094d */ /* 0x000fea0003800000 */
[----:B-1----:R-:W1:Y:S01]  /*0800*/  LDS R5, [UR4] ;  /* 0x00000004ff057984 */ /* 0x002e620008000800 */
[----:B0-2---:R-:W1:Y:S03]  /*0810*/  LDC.64 R2, c[0x0][0x380] ;  /* 0x0000e000ff027b82 */ /* 0x005e660000000a00 */
[----:B-1----:R-:W-:Y:S01]  /*0820*/  REDG.E.ADD.STRONG.GPU desc[UR6][R2.64], R5 ;  /* 0x000000050200798e */ /* 0x002fe2000c12e106 */
[----:B------:R-:W-:Y:S05]  /*0830*/  EXIT ;  /* 0x000000000000794d */ /* 0x000fea0003800000 */
.L_x_252:
        /* <DEDUP_REMOVED lines=12> */
.L_x_263:


//--------------------- .nv.shared._Z17reduction2_kernelILj1024EEvPiPKim --------------------------
	.section	.nv.shared._Z17reduction2_kernelILj1024EEvPiPKim,"aw",@nobits
	.sectionflags	@""
	.align	16
	.zero		1024


//--------------------- .nv.shared.reserved.0     --------------------------
	.section	.nv.shared.reserved.0,"aw",@nobits
	.weak		__nv_reservedSMEM_offset_0_alias
	.size		__nv_reservedSMEM_offset_0_alias, 0, 64
	.other		__nv_reservedSMEM_offset_0_alias,@"STO_CUDA_RESERVED_SHARED STV_DEFAULT"
__nv_reservedSMEM_offset_0_alias:
	.zero		0
	.zero		64


//--------------------- .nv.shared._Z17reduction2_kernelILj512EEvPiPKim --------------------------
	.section	.nv.shared._Z17reduction2_kernelILj512EEvPiPKim,"aw",@nobits
	.sectionflags	@""
	.align	16
	.zero		1024


//--------------------- .nv.shared._Z17reduction2_kernelILj256EEvPiPKim --------------------------
	.section	.nv.shared._Z17reduction2_kernelILj256EEvPiPKim,"aw",@nobits
	.sectionflags	@""
	.align	16
	.zero		1024


//--------------------- .nv.shared._Z17reduction2_kernelILj128EEvPiPKim --------------------------
	.section	.nv.shared._Z17reduction2_kernelILj128EEvPiPKim,"aw",@nobits
	.sectionflags	@""
	.align	16
	.zero		1024


//--------------------- .nv.shared._Z17reduction2_kernelILj64EEvPiPKim --------------------------
	.section	.nv.shared._Z17reduction2_kernelILj64EEvPiPKim,"aw",@nobits
	.sectionflags	@""
	.align	16
	.zero		1024


//--------------------- .nv.shared._Z17reduction2_kernelILj32EEvPiPKim --------------------------
	.section	.nv.shared._Z17reduction2_kernelILj32EEvPiPKim,"aw",@nobits
	.sectionflags	@""
	.align	16
	.zero		1024


//--------------------- .nv.shared._Z17reduction2_kernelILj16EEvPiPKim --------------------------
	.section	.nv.shared._Z17reduction2_kernelILj16EEvPiPKim,"aw",@nobits
	.sectionflags	@""
	.align	16
	.zero		1024


//--------------------- .nv.shared._Z17reduction2_kernelILj8EEvPiPKim --------------------------
	.section	.nv.shared._Z17reduction2_kernelILj8EEvPiPKim,"aw",@nobits
	.sectionflags	@""
	.align	16
	.zero		1024


//--------------------- .nv.shared._Z17reduction2_kernelILj4EEvPiPKim --------------------------
	.section	.nv.shared._Z17reduction2_kernelILj4EEvPiPKim,"aw",@nobits
	.sectionflags	@""
	.align	16
	.zero		1024


//--------------------- .nv.shared._Z17reduction2_kernelILj2EEvPiPKim --------------------------
	.section	.nv.shared._Z17reduction2_kernelILj2EEvPiPKim,"aw",@nobits
	.sectionflags	@""
	.align	16
	.zero		1024


//--------------------- .nv.shared._Z17reduction2_kernelILj1EEvPiPKim --------------------------
	.section	.nv.shared._Z17reduction2_kernelILj1EEvPiPKim,"aw",@nobits
	.sectionflags	@""
	.align	16
	.zero		1024


//--------------------- .nv.constant0._Z17reduction2_kernelILj1024EEvPiPKim --------------------------
	.section	.nv.constant0._Z17reduction2_kernelILj1024EEvPiPKim,"a",@progbits
	.sectionflags	@""
	.align	4
.nv.constant0._Z17reduction2_kernelILj1024EEvPiPKim:
	.zero		920


//--------------------- .nv.constant0._Z17reduction2_kernelILj512EEvPiPKim --------------------------
	.section	.nv.constant0._Z17reduction2_kernelILj512EEvPiPKim,"a",@progbits
	.sectionflags	@""
	.align	4
.nv.constant0._Z17reduction2_kernelILj512EEvPiPKim:
	.zero		920


//--------------------- .nv.constant0._Z17reduction2_kernelILj256EEvPiPKim --------------------------
	.section	.nv.constant0._Z17reduction2_kernelILj256EEvPiPKim,"a",@progbits
	.sectionflags	@""
	.align	4
.nv.constant0._Z17reduction2_kernelILj256EEvPiPKim:
	.zero		920


//--------------------- .nv.constant0._Z17reduction2_kernelILj128EEvPiPKim --------------------------
	.section	.nv.constant0._Z17reduction2_kernelILj128EEvPiPKim,"a",@progbits
	.sectionflags	@""
	.align	4
.nv.constant0._Z17reduction2_kernelILj128EEvPiPKim:
	.zero		920


//--------------------- .nv.constant0._Z17reduction2_kernelILj64EEvPiPKim --------------------------
	.section	.nv.constant0._Z17reduction2_kernelILj64EEvPiPKim,"a",@progbits
	.sectionflags	@""
	.align	4
.nv.constant0._Z17reduction2_kernelILj64EEvPiPKim:
	.zero		920


//--------------------- .nv.constant0._Z17reduction2_kernelILj32EEvPiPKim --------------------------
	.section	.nv.constant0._Z17reduction2_kernelILj32EEvPiPKim,"a",@progbits
	.sectionflags	@""
	.align	4
.nv.constant0._Z17reduction2_kernelILj32EEvPiPKim:
	.zero		920


//--------------------- .nv.constant0._Z17reduction2_kernelILj16EEvPiPKim --------------------------
	.section	.nv.constant0._Z17reduction2_kernelILj16EEvPiPKim,"a",@progbits
	.sectionflags	@""
	.align	4
.nv.constant0._Z17reduction2_kernelILj16EEvPiPKim:
	.zero		920


//--------------------- .nv.constant0._Z17reduction2_kernelILj8EEvPiPKim --------------------------
	.section	.nv.constant0._Z17reduction2_kernelILj8EEvPiPKim,"a",@progbits
	.sectionflags	@""
	.align	4
.nv.constant0._Z17reduction2_kernelILj8EEvPiPKim:
	.zero		920


//--------------------- .nv.constant0._Z17reduction2_kernelILj4EEvPiPKim --------------------------
	.section	.nv.constant0._Z17reduction2_kernelILj4EEvPiPKim,"a",@progbits
	.sectionflags	@""
	.align	4
.nv.constant0._Z17reduction2_kernelILj4EEvPiPKim:
	.zero		920


//--------------------- .nv.constant0._Z17reduction2_kernelILj2EEvPiPKim --------------------------
	.section	.nv.constant0._Z17reduction2_kernelILj2EEvPiPKim,"a",@progbits
	.sectionflags	@""
	.align	4
.nv.constant0._Z17reduction2_kernelILj2EEvPiPKim:
	.zero		920


//--------------------- .nv.constant0._Z17reduction2_kernelILj1EEvPiPKim --------------------------
	.section	.nv.constant0._Z17reduction2_kernelILj1EEvPiPKim,"a",@progbits
	.sectionflags	@""
	.align	4
.nv.constant0._Z17reduction2_kernelILj1EEvPiPKim:
	.zero		920


//--------------------- SYMBOLS --------------------------

	.type		.nv.reservedSmem.offset0,@object
	.size		.nv.reservedSmem.offset0,0x4
	.type		.nv.reservedSmem.cap,@object
	.size		.nv.reservedSmem.cap,0x4
